# CuTe-DSL kernel — source=cudnn_frontend_dsl family=nsa_select
# config = {"dtype": "Float16", "head_dim": 64, "block_size": 16}


// ===== COMPILED SASS (sm_100a) =====

	.target	sm_100a

	.elftype	@"ET_EXEC"


//--------------------- .note.nv.tkinfo           --------------------------
	.section	.note.nv.tkinfo,"",@"SHT_NOTE"
	.sectionflags	@"SHF_NOTE_NV_TKINFO"
	.tkinfo
        /*0018*/ 	.word	0x00000081
        /*0030*/ 	.string	""
        /*0030*/ 	.string	"ptxas"
        /*0030*/ 	.string	"Cuda compilation tools, release 12.9, V12.9.83"
        /*0030*/ 	.string	"Build system must define TOOLS_VERSION_EXTENDED"
        /*0030*/ 	.string	"-O 3 -arch sm_100a "



//--------------------- .note.nv.cuver            --------------------------
	.section	.note.nv.cuver,"",@"SHT_NOTE"
	.sectionflags	@"SHF_NOTE_NV_CUVER"
        /*0018*/ 	.short	0x0001
        /*001a*/ 	.short	0x0064
        /*001c*/ 	.short	0x0001
        /*001e*/ 	.short	0x0000
        /*0020*/ 	.short	0x0001
        /*0022*/ 	.short	0x0000


//--------------------- .nv.info                  --------------------------
	.section	.nv.info,"",@"SHT_CUDA_INFO"
	.align	4


	//----- nvinfo : EIATTR_REGCOUNT
	.align		4
        /*0000*/ 	.byte	0x04, 0x2f
        /*0002*/ 	.short	(.L_1 - .L_0)
	.align		4
.L_0:
        /*0004*/ 	.word	index@(kernel_cutlass_kernel_cudnnnative_sparse_attentionselectionNSA_select_attn_fwd_hmmaHopperSelectAttentionFwd_object_at__CopyAtom_ThrID10_TVLayoutSrc112801_TVLayoutDst112801_Valuetypef16_te_0)
        /*0008*/ 	.word	0x0000005f


	//----- nvinfo : EIATTR_FRAME_SIZE
	.align		4
.L_1:
        /*000c*/ 	.byte	0x04, 0x11
        /*000e*/ 	.short	(.L_3 - .L_2)
	.align		4
.L_2:
        /*0010*/ 	.word	index@(kernel_cutlass_kernel_cudnnnative_sparse_attentionselectionNSA_select_attn_fwd_hmmaHopperSelectAttentionFwd_object_at__CopyAtom_ThrID10_TVLayoutSrc112801_TVLayoutDst112801_Valuetypef16_te_0)
        /*0014*/ 	.word	0x00000000


	//----- nvinfo : EIATTR_MIN_STACK_SIZE
	.align		4
.L_3:
        /*0018*/ 	.byte	0x04, 0x12
        /*001a*/ 	.short	(.L_5 - .L_4)
	.align		4
.L_4:
        /*001c*/ 	.word	index@(kernel_cutlass_kernel_cudnnnative_sparse_attentionselectionNSA_select_attn_fwd_hmmaHopperSelectAttentionFwd_object_at__CopyAtom_ThrID10_TVLayoutSrc112801_TVLayoutDst112801_Valuetypef16_te_0)
        /*0020*/ 	.word	0x00000000
.L_5:


//--------------------- .nv.info.kernel_cutlass_kernel_cudnnnative_sparse_attentionselectionNSA_select_attn_fwd_hmmaHopperSelectAttentionFwd_object_at__CopyAtom_ThrID10_TVLayoutSrc112801_TVLayoutDst112801_Valuetypef16_te_0 --------------------------
	.section	.nv.info.kernel_cutlass_kernel_cudnnnative_sparse_attentionselectionNSA_select_attn_fwd_hmmaHopperSelectAttentionFwd_object_at__CopyAtom_ThrID10_TVLayoutSrc112801_TVLayoutDst112801_Valuetypef16_te_0,"",@"SHT_CUDA_INFO"
	.sectionflags	@""
	.align	4


	//----- nvinfo : EIATTR_CUDA_API_VERSION
	.align		4
        /*0000*/ 	.byte	0x04, 0x37
        /*0002*/ 	.short	(.L_7 - .L_6)
.L_6:
        /*0004*/ 	.word	0x00000081


	//----- nvinfo : EIATTR_KPARAM_INFO
	.align		4
.L_7:
        /*0008*/ 	.byte	0x04, 0x17
        /*000a*/ 	.short	(.L_9 - .L_8)
.L_8:
        /*000c*/ 	.word	0x00000000
        /*0010*/ 	.short	0x0009
        /*0012*/ 	.short	0x0228
        /*0014*/ 	.byte	0x00, 0xf0, 0x11, 0x00


	//----- nvinfo : EIATTR_KPARAM_INFO
	.align		4
.L_9:
        /*0018*/ 	.byte	0x04, 0x17
        /*001a*/ 	.short	(.L_11 - .L_10)
.L_10:
        /*001c*/ 	.word	0x00000000
        /*0020*/ 	.short	0x0008
        /*0022*/ 	.short	0x0220
        /*0024*/ 	.byte	0x00, 0xf0, 0x21, 0x00


	//----- nvinfo : EIATTR_KPARAM_INFO
	.align		4
.L_11:
        /*0028*/ 	.byte	0x04, 0x17
        /*002a*/ 	.short	(.L_13 - .L_12)
.L_12:
        /*002c*/ 	.word	0x00000000
        /*0030*/ 	.short	0x0007
        /*0032*/ 	.short	0x0218
        /*0034*/ 	.byte	0x00, 0xf0, 0x21, 0x00


	//----- nvinfo : EIATTR_KPARAM_INFO
	.align		4
.L_13:
        /*0038*/ 	.byte	0x04, 0x17
        /*003a*/ 	.short	(.L_15 - .L_14)
.L_14:
        /*003c*/ 	.word	0x00000000
        /*0040*/ 	.short	0x0006
        /*0042*/ 	.short	0x0210
        /*0044*/ 	.byte	0x00, 0xf0, 0x21, 0x00


	//----- nvinfo : EIATTR_KPARAM_INFO
	.align		4
.L_15:
        /*0048*/ 	.byte	0x04, 0x17
        /*004a*/ 	.short	(.L_17 - .L_16)
.L_16:
        /*004c*/ 	.word	0x00000000
        /*0050*/ 	.short	0x0005
        /*0052*/ 	.short	0x0208
        /*0054*/ 	.byte	0x00, 0xf0, 0x21, 0x00


	//----- nvinfo : EIATTR_KPARAM_INFO
	.align		4
.L_17:
        /*0058*/ 	.byte	0x04, 0x17
        /*005a*/ 	.short	(.L_19 - .L_18)
.L_18:
        /*005c*/ 	.word	0x00000000
        /*0060*/ 	.short	0x0004
        /*0062*/ 	.short	0x0200
        /*0064*/ 	.byte	0x00, 0xf0, 0x21, 0x00


	//----- nvinfo : EIATTR_KPARAM_INFO
	.align		4
.L_19:
        /*0068*/ 	.byte	0x04, 0x17
        /*006a*/ 	.short	(.L_21 - .L_20)
.L_20:
        /*006c*/ 	.word	0x00000000
        /*0070*/ 	.short	0x0003
        /*0072*/ 	.short	0x0180
        /*0074*/ 	.byte	0x00, 0xf0, 0x01, 0x02


	//----- nvinfo : EIATTR_KPARAM_INFO
	.align		4
.L_21:
        /*0078*/ 	.byte	0x04, 0x17
        /*007a*/ 	.short	(.L_23 - .L_22)
.L_22:
        /*007c*/ 	.word	0x00000000
        /*0080*/ 	.short	0x0002
        /*0082*/ 	.short	0x0100
        /*0084*/ 	.byte	0x00, 0xf0, 0x01, 0x02


	//----- nvinfo : EIATTR_KPARAM_INFO
	.align		4
.L_23:
        /*0088*/ 	.byte	0x04, 0x17
        /*008a*/ 	.short	(.L_25 - .L_24)
.L_24:
        /*008c*/ 	.word	0x00000000
        /*0090*/ 	.short	0x0001
        /*0092*/ 	.short	0x0080
        /*0094*/ 	.byte	0x00, 0xf0, 0x01, 0x02


	//----- nvinfo : EIATTR_KPARAM_INFO
	.align		4
.L_25:
        /*0098*/ 	.byte	0x04, 0x17
        /*009a*/ 	.short	(.L_27 - .L_26)
.L_26:
        /*009c*/ 	.word	0x00000000
        /*00a0*/ 	.short	0x0000
        /*00a2*/ 	.short	0x0000
        /*00a4*/ 	.byte	0x00, 0xf0, 0x01, 0x02


	//----- nvinfo : EIATTR_SPARSE_MMA_MASK
	.align		4
.L_27:
        /*00a8*/ 	.byte	0x03, 0x50
        /*00aa*/ 	.short	0x0000


	//----- nvinfo : EIATTR_MAXREG_COUNT
	.align		4
        /*00ac*/ 	.byte	0x03, 0x1b
        /*00ae*/ 	.short	0x00ff


	//----- nvinfo : EIATTR_NUM_BARRIERS
	.align		4
        /*00b0*/ 	.byte	0x02, 0x4c
        /*00b2*/ 	.byte	0x01
	.zero		1


	//----- nvinfo : EIATTR_INT_WARP_WIDE_INSTR_OFFSETS
	.align		4
        /*00b4*/ 	.byte	0x04, 0x31
        /*00b6*/ 	.short	(.L_29 - .L_28)


	//   ....[0]....
.L_28:
        /*00b8*/ 	.word	0x00000120


	//   ....[1]....
        /*00bc*/ 	.word	0x00000140


	//   ....[2]....
        /*00c0*/ 	.word	0x00000150


	//   ....[3]....
        /*00c4*/ 	.word	0x00000160


	//   ....[4]....
        /*00c8*/ 	.word	0x00000200


	//   ....[5]....
        /*00cc*/ 	.word	0x00000210


	//   ....[6]....
        /*00d0*/ 	.word	0x000002e0


	//   ....[7]....
        /*00d4*/ 	.word	0x00000660


	//   ....[8]....
        /*00d8*/ 	.word	0x00000670


	//   ....[9]....
        /*00dc*/ 	.word	0x00000770


	//   ....[10]....
        /*00e0*/ 	.word	0x00000780


	//   ....[11]....
        /*00e4*/ 	.word	0x00000860


	//   ....[12]....
        /*00e8*/ 	.word	0x00000870


	//   ....[13]....
        /*00ec*/ 	.word	0x00000950


	//   ....[14]....
        /*00f0*/ 	.word	0x00000960


	//   ....[15]....
        /*00f4*/ 	.word	0x00000a40


	//   ....[16]....
        /*00f8*/ 	.word	0x00000a50


	//   ....[17]....
        /*00fc*/ 	.word	0x00000b30


	//   ....[18]....
        /*0100*/ 	.word	0x00000b40


	//   ....[19]....
        /*0104*/ 	.word	0x00000c20


	//   ....[20]....
        /*0108*/ 	.word	0x00000c30


	//   ....[21]....
        /*010c*/ 	.word	0x00000d10


	//   ....[22]....
        /*0110*/ 	.word	0x00000d20


	//   ....[23]....
        /*0114*/ 	.word	0x00000ea0


	//   ....[24]....
        /*0118*/ 	.word	0x00000eb0


	//   ....[25]....
        /*011c*/ 	.word	0x00001600


	//   ....[26]....
        /*0120*/ 	.word	0x00001610


	//   ....[27]....
        /*0124*/ 	.word	0x00001b10


	//   ....[28]....
        /*0128*/ 	.word	0x00001b50


	//----- nvinfo : EIATTR_COOP_GROUP_MASK_REGIDS
	.align		4
.L_29:
        /*012c*/ 	.byte	0x04, 0x29
        /*012e*/ 	.short	(.L_31 - .L_30)


	//   ....[0]....
.L_30:
        /*0130*/ 	.word	0x05000042


	//   ....[1]....
        /*0134*/ 	.word	0x05000048


	//   ....[2]....
        /*0138*/ 	.word	0x05000041


	//   ....[3]....
        /*013c*/ 	.word	0x05000040


	//   ....[4]....
        /*0140*/ 	.word	0x05000041


	//   ....[5]....
        /*0144*/ 	.word	0x05000041


	//   ....[6]....
        /*0148*/ 	.word	0x05000041


	//   ....[7]....
        /*014c*/ 	.word	0x05000041


	//----- nvinfo : EIATTR_COOP_GROUP_INSTR_OFFSETS
	.align		4
.L_31:
        /*0150*/ 	.byte	0x04, 0x28
        /*0152*/ 	.short	(.L_33 - .L_32)


	//   ....[0]....
.L_32:
        /*0154*/ 	.word	0x00001dc0


	//   ....[1]....
        /*0158*/ 	.word	0x00001de0


	//   ....[2]....
        /*015c*/ 	.word	0x00001f30


	//   ....[3]....
        /*0160*/ 	.word	0x00001f50


	//   ....[4]....
        /*0164*/ 	.word	0x00003090


	//   ....[5]....
        /*0168*/ 	.word	0x00003130


	//   ....[6]....
        /*016c*/ 	.word	0x000032b0


	//   ....[7]....
        /*0170*/ 	.word	0x00003320


	//----- nvinfo : EIATTR_VRC_CTA_INIT_COUNT
	.align		4
.L_33:
        /*0174*/ 	.byte	0x02, 0x4a
	.zero		1
	.zero		1


	//----- nvinfo : EIATTR_MBARRIER_INSTR_OFFSETS
	.align		4
        /*0178*/ 	.byte	0x04, 0x39
        /*017a*/ 	.short	(.L_35 - .L_34)


	//   ....[0]....
.L_34:
        /*017c*/ 	.word	0x000002c0
        /*0180*/ 	.word	0x000000ff
        /*0184*/ 	.word	0x00000000
        /*0188*/ 	.short	0x0100
        /*018a*/ 	.byte	0x08
	.zero		1


	//   ....[1]....
        /*018c*/ 	.word	0x000002f0
        /*0190*/ 	.word	0x000000ff
        /*0194*/ 	.word	0x00000008
        /*0198*/ 	.short	0x0100
        /*019a*/ 	.byte	0x08
	.zero		1


	//   ....[2]....
        /*019c*/ 	.word	0x00000320
        /*01a0*/ 	.word	0x000000ff
        /*01a4*/ 	.word	0x00000020
        /*01a8*/ 	.short	0x0100
        /*01aa*/ 	.byte	0x09
	.zero		1


	//   ....[3]....
        /*01ac*/ 	.word	0x00000330
        /*01b0*/ 	.word	0x000000ff
        /*01b4*/ 	.word	0x00000028
        /*01b8*/ 	.short	0x0100
        /*01ba*/ 	.byte	0x09
	.zero		1


	//   ....[4]....
        /*01bc*/ 	.word	0x00000360
        /*01c0*/ 	.word	0x000000ff
        /*01c4*/ 	.word	0x00000010
        /*01c8*/ 	.short	0x0100
        /*01ca*/ 	.byte	0x0a
	.zero		1


	//   ....[5]....
        /*01cc*/ 	.word	0x00000370
        /*01d0*/ 	.word	0x000000ff
        /*01d4*/ 	.word	0x00000018
        /*01d8*/ 	.short	0x0100
        /*01da*/ 	.byte	0x0a
	.zero		1


	//   ....[6]....
        /*01dc*/ 	.word	0x00000600
        /*01e0*/ 	.word	0x0000000b
        /*01e4*/ 	.word	0x00000028
        /*01e8*/ 	.short	0x010a
        /*01ea*/ 	.byte	0xff
	.zero		1


	//   ....[7]....
        /*01ec*/ 	.word	0x00000e00
        /*01f0*/ 	.word	0x0000000b
        /*01f4*/ 	.word	0x00000008
        /*01f8*/ 	.short	0x010a
        /*01fa*/ 	.byte	0xff
	.zero		1


	//   ....[8]....
        /*01fc*/ 	.word	0x000010a0
        /*0200*/ 	.word	0x00000002
        /*0204*/ 	.word	0x00000020
        /*0208*/ 	.short	0x010a
        /*020a*/ 	.byte	0xff
	.zero		1


	//   ....[9]....
        /*020c*/ 	.word	0x000010d0
        /*0210*/ 	.word	0x00000002
        /*0214*/ 	.word	0x00000020
        /*0218*/ 	.short	0x010a
        /*021a*/ 	.byte	0xff
	.zero		1


	//   ....[10]....
        /*021c*/ 	.word	0x00001280
        /*0220*/ 	.word	0x00000002
        /*0224*/ 	.word	0x00000000
        /*0228*/ 	.short	0x010a
        /*022a*/ 	.byte	0xff
	.zero		1


	//   ....[11]....
        /*022c*/ 	.word	0x00001480
        /*0230*/ 	.word	0x00000039
        /*0234*/ 	.word	0x00000000
        /*0238*/ 	.short	0x010a
        /*023a*/ 	.byte	0xff
	.zero		1


	//   ....[12]....
        /*023c*/ 	.word	0x00001560
        /*0240*/ 	.word	0x0000003d
        /*0244*/ 	.word	0x00000018
        /*0248*/ 	.short	0x010a
        /*024a*/ 	.byte	0xff
	.zero		1


	//   ....[13]....
        /*024c*/ 	.word	0x000019f0
        /*0250*/ 	.word	0x00000002
        /*0254*/ 	.word	0x00000008
        /*0258*/ 	.short	0x0101
        /*025a*/ 	.byte	0xff
	.zero		1


	//   ....[14]....
        /*025c*/ 	.word	0x00001a70
        /*0260*/ 	.word	0x00000002
        /*0264*/ 	.word	0x00000008
        /*0268*/ 	.short	0x010a
        /*026a*/ 	.byte	0xff
	.zero		1


	//   ....[15]....
        /*026c*/ 	.word	0x00002120
        /*0270*/ 	.word	0x00000002
        /*0274*/ 	.word	0x00000010
        /*0278*/ 	.short	0x010a
        /*027a*/ 	.byte	0xff
	.zero		1


	//   ....[16]....
        /*027c*/ 	.word	0x00002140
        /*0280*/ 	.word	0x00000002
        /*0284*/ 	.word	0x00000010
        /*0288*/ 	.short	0x010a
        /*028a*/ 	.byte	0xff
	.zero		1


	//   ....[17]....
        /*028c*/ 	.word	0x00002370
        /*0290*/ 	.word	0x00000002
        /*0294*/ 	.word	0x00000000
        /*0298*/ 	.short	0x010a
        /*029a*/ 	.byte	0xff
	.zero		1


	//   ....[18]....
        /*029c*/ 	.word	0x00002380
        /*02a0*/ 	.word	0x00000002
        /*02a4*/ 	.word	0x00000018
        /*02a8*/ 	.short	0x0101
        /*02aa*/ 	.byte	0xff
	.zero		1


	//   ....[19]....
        /*02ac*/ 	.word	0x00002e00
        /*02b0*/ 	.word	0x0000000b
        /*02b4*/ 	.word	0x00000028
        /*02b8*/ 	.short	0x010a
        /*02ba*/ 	.byte	0xff
	.zero		1


	//   ....[20]....
        /*02bc*/ 	.word	0x00002e70
        /*02c0*/ 	.word	0x0000000b
        /*02c4*/ 	.word	0x00000008
        /*02c8*/ 	.short	0x010a
        /*02ca*/ 	.byte	0xff
	.zero		1


	//   ....[21]....
        /*02cc*/ 	.word	0x00002ec0
        /*02d0*/ 	.word	0x00000002
        /*02d4*/ 	.word	0x00000020
        /*02d8*/ 	.short	0x010a
        /*02da*/ 	.byte	0xff
	.zero		1


	//   ....[22]....
        /*02dc*/ 	.word	0x00002f20
        /*02e0*/ 	.word	0x00000039
        /*02e4*/ 	.word	0x00000000
        /*02e8*/ 	.short	0x010a
        /*02ea*/ 	.byte	0xff
	.zero		1


	//   ....[23]....
        /*02ec*/ 	.word	0x00002f80
        /*02f0*/ 	.word	0x0000003d
        /*02f4*/ 	.word	0x00000018
        /*02f8*/ 	.short	0x010a
        /*02fa*/ 	.byte	0xff
	.zero		1


	//   ....[24]....
        /*02fc*/ 	.word	0x00002fe0
        /*0300*/ 	.word	0x00000002
        /*0304*/ 	.word	0x00000008
        /*0308*/ 	.short	0x010a
        /*030a*/ 	.byte	0xff
	.zero		1


	//   ....[25]....
        /*030c*/ 	.word	0x00003370
        /*0310*/ 	.word	0x00000002
        /*0314*/ 	.word	0x00000010
        /*0318*/ 	.short	0x010a
        /*031a*/ 	.byte	0xff
	.zero		1


	//----- nvinfo : EIATTR_NUM_MBARRIERS
	.align		4
.L_35:
        /*031c*/ 	.byte	0x03, 0x38
        /*031e*/ 	.short	0x0006


	//----- nvinfo : EIATTR_EXIT_INSTR_OFFSETS
	.align		4
        /*0320*/ 	.byte	0x04, 0x1c
        /*0322*/ 	.short	(.L_37 - .L_36)


	//   ....[0]....
.L_36:
        /*0324*/ 	.word	0x000004e0


	//   ....[1]....
        /*0328*/ 	.word	0x00002dd0


	//----- nvinfo : EIATTR_REQNTID
	.align		4
.L_37:
        /*032c*/ 	.byte	0x04, 0x10
        /*032e*/ 	.short	(.L_39 - .L_38)
.L_38:
        /*0330*/ 	.word	0x00000020
        /*0334*/ 	.word	0x00000001
        /*0338*/ 	.word	0x00000001


	//----- nvinfo : EIATTR_CRS_STACK_SIZE
	.align		4
.L_39:
        /*033c*/ 	.byte	0x04, 0x1e
        /*033e*/ 	.short	(.L_41 - .L_40)
.L_40:
        /*0340*/ 	.word	0x00000000


	//----- nvinfo : EIATTR_CBANK_PARAM_SIZE
	.align		4
.L_41:
        /*0344*/ 	.byte	0x03, 0x19
        /*0346*/ 	.short	0x022c


	//----- nvinfo : EIATTR_PARAM_CBANK
	.align		4
        /*0348*/ 	.byte	0x04, 0x0a
        /*034a*/ 	.short	(.L_43 - .L_42)
	.align		4
.L_42:
        /*034c*/ 	.word	index@(.nv.constant0.kernel_cutlass_kernel_cudnnnative_sparse_attentionselectionNSA_select_attn_fwd_hmmaHopperSelectAttentionFwd_object_at__CopyAtom_ThrID10_TVLayoutSrc112801_TVLayoutDst112801_Valuetypef16_te_0)
        /*0350*/ 	.short	0x0380
        /*0352*/ 	.short	0x022c


	//----- nvinfo : EIATTR_SW_WAR
	.align		4
.L_43:
        /*0354*/ 	.byte	0x04, 0x36
        /*0356*/ 	.short	(.L_45 - .L_44)
.L_44:
        /*0358*/ 	.word	0x00000008
.L_45:


//--------------------- .nv.compat                --------------------------
	.section	.nv.compat,"",@"SHT_CUDA_COMPAT_INFO"
	.align	4
        /*0000*/ 	.byte	0x02, 0x02, 0x02, 0x00, 0x02, 0x05, 0x05, 0x00, 0x02, 0x03, 0x01, 0x00, 0x02, 0x06, 0x01, 0x00


//--------------------- .nv.callgraph             --------------------------
	.section	.nv.callgraph,"",@"SHT_CUDA_CALLGRAPH"
	.align	4
	.sectionentsize	8
	.align		4
        /*0000*/ 	.word	0x00000000
	.align		4
        /*0004*/ 	.word	0xffffffff
	.align		4
        /*0008*/ 	.word	0x00000000
	.align		4
        /*000c*/ 	.word	0xfffffffe
	.align		4
        /*0010*/ 	.word	0x00000000
	.align		4
        /*0014*/ 	.word	0xfffffffd
	.align		4
        /*0018*/ 	.word	0x00000000
	.align		4
        /*001c*/ 	.word	0xfffffffc


//--------------------- .text.kernel_cutlass_kernel_cudnnnative_sparse_attentionselectionNSA_select_attn_fwd_hmmaHopperSelectAttentionFwd_object_at__CopyAtom_ThrID10_TVLayoutSrc112801_TVLayoutDst112801_Valuetypef16_te_0 --------------------------
	.section	.text.kernel_cutlass_kernel_cudnnnative_sparse_attentionselectionNSA_select_attn_fwd_hmmaHopperSelectAttentionFwd_object_at__CopyAtom_ThrID10_TVLayoutSrc112801_TVLayoutDst112801_Valuetypef16_te_0,"ax",@progbits
	.align	128
        .global         kernel_cutlass_kernel_cudnnnative_sparse_attentionselectionNSA_select_attn_fwd_hmmaHopperSelectAttentionFwd_object_at__CopyAtom_ThrID10_TVLayoutSrc112801_TVLayoutDst112801_Valuetypef16_te_0
        .type           kernel_cutlass_kernel_cudnnnative_sparse_attentionselectionNSA_select_attn_fwd_hmmaHopperSelectAttentionFwd_object_at__CopyAtom_ThrID10_TVLayoutSrc112801_TVLayoutDst112801_Valuetypef16_te_0,@function
        .size           kernel_cutlass_kernel_cudnnnative_sparse_attentionselectionNSA_select_attn_fwd_hmmaHopperSelectAttentionFwd_object_at__CopyAtom_ThrID10_TVLayoutSrc112801_TVLayoutDst112801_Valuetypef16_te_0,(.L_x_62 - kernel_cutlass_kernel_cudnnnative_sparse_attentionselectionNSA_select_attn_fwd_hmmaHopperSelectAttentionFwd_object_at__CopyAtom_ThrID10_TVLayoutSrc112801_TVLayoutDst112801_Valuetypef16_te_0)
        .other          kernel_cutlass_kernel_cudnnnative_sparse_attentionselectionNSA_select_attn_fwd_hmmaHopperSelectAttentionFwd_object_at__CopyAtom_ThrID10_TVLayoutSrc112801_TVLayoutDst112801_Valuetypef16_te_0,@"STO_CUDA_ENTRY STV_DEFAULT"
kernel_cutlass_kernel_cudnnnative_sparse_attentionselectionNSA_select_attn_fwd_hmmaHopperSelectAttentionFwd_object_at__CopyAtom_ThrID10_TVLayoutSrc112801_TVLayoutDst112801_Valuetypef16_te_0:
.text.kernel_cutlass_kernel_cudnnnative_sparse_attentionselectionNSA_select_attn_fwd_hmmaHopperSelectAttentionFwd_object_at__CopyAtom_ThrID10_TVLayoutSrc112801_TVLayoutDst112801_Valuetypef16_te_0:
[----:B------:R-:W1:Y:S01]  /*0000*/  LDC R1, c[0x0][0x37c] ;  /* 0x0000df00ff017b82 */ /* 0x000e620000000800 */
[----:B------:R-:W2:Y:S07]  /*0010*/  S2R R0, SR_TID.X ;  /* 0x0000000000007919 */ /* 0x000eae0000002100 */
[----:B------:R-:W3:Y:S01]  /*0020*/  LDC.64 R4, c[0x0][0x590] ;  /* 0x00016400ff047b82 */ /* 0x000ee20000000a00 */
[----:B------:R-:W-:Y:S01]  /*0030*/  BSSY.RECONVERGENT B0, `(.L_x_0) ;  /* 0x000000e000007945 */ /* 0x000fe20003800200 */
[----:B------:R-:W4:Y:S01]  /*0040*/  S2R R3, SR_CTAID.Z ;  /* 0x0000000000037919 */ /* 0x000f220000002700 */
[----:B--2---:R-:W-:-:S04]  /*0050*/  SHF.R.U32.HI R89, RZ, 0x5, R0 ;  /* 0x00000005ff597819 */ /* 0x004fc80000011600 */
[----:B------:R-:W-:-:S13]  /*0060*/  ISETP.NE.AND P2, PT, R89, RZ, PT ;  /* 0x000000ff5900720c */ /* 0x000fda0003f45270 */
[----:B-1--4-:R-:W-:Y:S05]  /*0070*/  @P2 BRA `(.L_x_1) ;  /* 0x0000000000242947 */ /* 0x012fea0003800000 */
[----:B------:R-:W1:Y:S02]  /*0080*/  LDCU.64 UR4, c[0x0][0x348] ;  /* 0x00006900ff0477ac */ /* 0x000e640008000a00 */
[----:B-1----:R-:W-:Y:S02]  /*0090*/  UIADD3 UR6, UP0, UPT, UR4, 0x80, URZ ;  /* 0x0000008004067890 */ /* 0x002fe4000ff1e0ff */
[----:B------:R1:W-:Y:S01]  /*00a0*/  UTMACCTL.PF [UR4] ;  /* 0x00000000040079b9 */ /* 0x0003e20008040000 */
[----:B------:R-:W-:Y:S02]  /*00b0*/  UIADD3 UR8, UP1, UPT, UR4, 0x180, URZ ;  /* 0x0000018004087890 */ /* 0x000fe4000ff3e0ff */
[----:B------:R-:W-:Y:S02]  /*00c0*/  UIADD3.X UR7, UPT, UPT, URZ, UR5, URZ, UP0, !UPT ;  /* 0x00000005ff077290 */ /* 0x000fe400087fe4ff */
[----:B------:R-:W-:-:S07]  /*00d0*/  UIADD3.X UR9, UPT, UPT, URZ, UR5, URZ, UP1, !UPT ;  /* 0x00000005ff097290 */ /* 0x000fce0008ffe4ff */
[----:B------:R1:W-:Y:S02]  /*00e0*/  UTMACCTL.PF [UR6] ;  /* 0x00000000060079b9 */ /* 0x0003e40008040000 */
[----:B------:R1:W-:Y:S02]  /*00f0*/  UTMACCTL.PF [UR8] ;  /* 0x00000000080079b9 */ /* 0x0003e40008040000 */
[----:B-1----:R-:W-:Y:S01]  /*0100*/  NOP ;  /* 0x0000000000007918 */ /* 0x002fe20000000000 */
.L_x_1:
[----:B------:R-:W-:Y:S05]  /*0110*/  BSYNC.RECONVERGENT B0 ;  /* 0x0000000000007941 */ /* 0x000fea0003800200 */
.L_x_0:
[----:B------:R-:W-:Y:S01]  /*0120*/  VOTEU.ALL UP3, P2 ;  /* 0x0000000000ff7886 */ /* 0x000fe20001060000 */
[----:B------:R-:W-:Y:S01]  /*0130*/  UMOV UR12, 0x1 ;  /* 0x00000001000c7882 */ /* 0x000fe20000000000 */
[----:B------:R-:W-:Y:S01]  /*0140*/  VOTEU.ALL UP2, P2 ;  /* 0x0000000000ff7886 */ /* 0x000fe20001040000 */
[----:B------:R-:W-:Y:S01]  /*0150*/  VOTEU.ALL UP1, P2 ;  /* 0x0000000000ff7886 */ /* 0x000fe20001020000 */
[----:B------:R-:W-:Y:S01]  /*0160*/  VOTEU.ALL UP0, P2 ;  /* 0x0000000000ff7886 */ /* 0x000fe20001000000 */
[----:B------:R-:W1:Y:S01]  /*0170*/  @!UP3 S2UR UR8, SR_CgaCtaId ;  /* 0x000000000008b9c3 */ /* 0x000e620000008800 */
[----:B------:R-:W-:Y:S01]  /*0180*/  @!UP3 UMOV UR4, 0x400 ;  /* 0x000004000004b882 */ /* 0x000fe20000000000 */
[----:B------:R-:W-:-:S04]  /*0190*/  @!UP3 UIADD3 UR14, UPT, UPT, -UR12, 0x100000, URZ ;  /* 0x001000000c0eb890 */ /* 0x000fc8000fffe1ff */
[----:B------:R-:W-:Y:S02]  /*01a0*/  @!UP3 USHF.L.U32 UR15, UR14, 0xb, URZ ;  /* 0x0000000b0e0fb899 */ /* 0x000fe400080006ff */
[----:B------:R-:W-:Y:S01]  /*01b0*/  @!UP3 USHF.L.U32 UR14, UR14, 0x1, URZ ;  /* 0x000000010e0eb899 */ /* 0x000fe200080006ff */
[----:B------:R-:W-:Y:S01]  /*01c0*/  @!UP3 UMOV UR10, 0x400 ;  /* 0x00000400000ab882 */ /* 0x000fe20000000000 */
[----:B------:R-:W-:-:S04]  /*01d0*/  @!UP3 UIADD3 UR16, UPT, UPT, -UR12, 0x100000, URZ ;  /* 0x001000000c10b890 */ /* 0x000fc8000fffe1ff */
[----:B------:R-:W-:Y:S02]  /*01e0*/  @!UP3 USHF.L.U32 UR17, UR16, 0xb, URZ ;  /* 0x0000000b1011b899 */ /* 0x000fe400080006ff */
[----:B------:R-:W-:Y:S01]  /*01f0*/  @!UP3 USHF.L.U32 UR16, UR16, 0x1, URZ ;  /* 0x000000011010b899 */ /* 0x000fe200080006ff */
[----:B------:R-:W-:Y:S01]  /*0200*/  VOTEU.ALL UP4, P2 ;  /* 0x0000000000ff7886 */ /* 0x000fe20001080000 */
[----:B------:R-:W-:Y:S01]  /*0210*/  VOTEU.ALL UP5, P2 ;  /* 0x0000000000ff7886 */ /* 0x000fe200010a0000 */
[----:B------:R-:W2:Y:S01]  /*0220*/  LDCU.64 UR6, c[0x0][0x358] ;  /* 0x00006b00ff0677ac */ /* 0x000ea20008000a00 */
[----:B------:R-:W4:Y:S01]  /*0230*/  @!UP3 S2UR UR5, SR_CgaCtaId ;  /* 0x000000000005b9c3 */ /* 0x000f220000008800 */
[----:B---3--:R-:W-:-:S07]  /*0240*/  IMAD.WIDE.U32 R4, R3, 0x4, R4 ;  /* 0x0000000403047825 */ /* 0x008fce00078e0004 */
[----:B------:R-:W3:Y:S01]  /*0250*/  @!UP3 S2UR UR11, SR_CgaCtaId ;  /* 0x00000000000bb9c3 */ /* 0x000ee20000008800 */
[----:B-1----:R-:W-:Y:S02]  /*0260*/  @!UP3 ULEA UR8, UR8, UR4, 0x18 ;  /* 0x000000040808b291 */ /* 0x002fe4000f8ec0ff */
[----:B----4-:R-:W-:Y:S02]  /*0270*/  @!UP3 ULEA UR9, UR5, UR4, 0x18 ;  /* 0x000000040509b291 */ /* 0x010fe4000f8ec0ff */
[----:B------:R-:W-:-:S04]  /*0280*/  @!UP3 UIADD3 UR4, UPT, UPT, -UR12, 0x100000, URZ ;  /* 0x001000000c04b890 */ /* 0x000fc8000fffe1ff */
[----:B------:R-:W-:Y:S02]  /*0290*/  @!UP3 USHF.L.U32 UR5, UR4, 0xb, URZ ;  /* 0x0000000b0405b899 */ /* 0x000fe400080006ff */
[----:B------:R-:W-:Y:S01]  /*02a0*/  @!UP3 USHF.L.U32 UR4, UR4, 0x1, URZ ;  /* 0x000000010404b899 */ /* 0x000fe200080006ff */
[----:B------:R-:W1:Y:S02]  /*02b0*/  FENCE.VIEW.ASYNC.S ;  /* 0x00000000000073c6 */ /* 0x000e640000000000 */
[----:B-1----:R-:W1:Y:S01]  /*02c0*/  @!UP2 SYNCS.EXCH.64 URZ, [UR8], UR14 ;  /* 0x0000000e08ffa5b2 */ /* 0x002e620008000100 */
[----:B---3--:R-:W-:Y:S01]  /*02d0*/  @!UP3 ULEA UR10, UR11, UR10, 0x18 ;  /* 0x0000000a0b0ab291 */ /* 0x008fe2000f8ec0ff */
[----:B------:R-:W-:Y:S01]  /*02e0*/  VOTEU.ALL UP3, P2 ;  /* 0x0000000000ff7886 */ /* 0x000fe20001060000 */
[----:B------:R-:W1:Y:S01]  /*02f0*/  @!UP1 SYNCS.EXCH.64 URZ, [UR8+0x8], UR14 ;  /* 0x0000080e08ff95b2 */ /* 0x000e620008000100 */
[----:B------:R-:W-:Y:S01]  /*0300*/  NOP ;  /* 0x0000000000007918 */ /* 0x000fe20000000000 */
[----:B-1----:R-:W-:Y:S06]  /*0310*/  BAR.SYNC.DEFER_BLOCKING 0x0 ;  /* 0x0000000000007b1d */ /* 0x002fec0000010000 */
[----:B------:R-:W1:Y:S01]  /*0320*/  @!UP0 SYNCS.EXCH.64 URZ, [UR9+0x20], UR16 ;  /* 0x0000201009ff85b2 */ /* 0x000e620008000100 */
[----:B------:R-:W1:Y:S01]  /*0330*/  @!UP3 SYNCS.EXCH.64 URZ, [UR9+0x28], UR16 ;  /* 0x0000281009ffb5b2 */ /* 0x000e620008000100 */
[----:B------:R-:W-:Y:S01]  /*0340*/  NOP ;  /* 0x0000000000007918 */ /* 0x000fe20000000000 */
[----:B-1----:R-:W-:Y:S06]  /*0350*/  BAR.SYNC.DEFER_BLOCKING 0x0 ;  /* 0x0000000000007b1d */ /* 0x002fec0000010000 */
[----:B------:R-:W1:Y:S01]  /*0360*/  @!UP4 SYNCS.EXCH.64 URZ, [UR10+0x10], UR4 ;  /* 0x000010040affc5b2 */ /* 0x000e620008000100 */
[----:B------:R3:W1:Y:S01]  /*0370*/  @!UP5 SYNCS.EXCH.64 URZ, [UR10+0x18], UR4 ;  /* 0x000018040affd5b2 */ /* 0x0006620008000100 */
[----:B------:R-:W-:Y:S01]  /*0380*/  NOP ;  /* 0x0000000000007918 */ /* 0x000fe20000000000 */
[----:B-1----:R-:W-:Y:S06]  /*0390*/  BAR.SYNC.DEFER_BLOCKING 0x0 ;  /* 0x0000000000007b1d */ /* 0x002fec0000010000 */
[----:B--2---:R-:W2:Y:S01]  /*03a0*/  LDG.E R88, desc[UR6][R4.64] ;  /* 0x0000000604587981 */ /* 0x004ea2000c1e1900 */
[----:B------:R-:W-:Y:S01]  /*03b0*/  ISETP.GT.U32.AND P0, PT, R0, 0xf, PT ;  /* 0x0000000f0000780c */ /* 0x000fe20003f04070 */
[----:B---3--:R-:W1:Y:S02]  /*03c0*/  S2UR UR4, SR_CTAID.Y ;  /* 0x00000000000479c3 */ /* 0x008e640000002600 */
[----:B------:R-:W3:Y:S06]  /*03d0*/  LDG.E R9, desc[UR6][R4.64+0x4] ;  /* 0x0000040604097981 */ /* 0x000eec000c1e1900 */
[----:B------:R-:W2:Y:S08]  /*03e0*/  S2UR UR12, SR_CTAID.X ;  /* 0x00000000000c79c3 */ /* 0x000eb00000002500 */
[----:B------:R-:W4:Y:S01]  /*03f0*/  @!P0 LDC.64 R6, c[0x0][0x598] ;  /* 0x00016600ff068b82 */ /* 0x000f220000000a00 */
[----:B-1----:R-:W-:-:S04]  /*0400*/  IMAD.U32 R3, RZ, RZ, UR4 ;  /* 0x00000004ff037e24 */ /* 0x002fc8000f8e00ff */
[----:B------:R-:W-:Y:S02]  /*0410*/  @!P0 IMAD R11, R3, 0x10, R0 ;  /* 0x00000010030b8824 */ /* 0x000fe400078e0200 */
[----:B--2---:R-:W-:-:S04]  /*0420*/  @!P0 VIADD R2, R88, UR12 ;  /* 0x0000000c58028c36 */ /* 0x004fc80008000000 */
[----:B------:R-:W-:-:S04]  /*0430*/  @!P0 IMAD R11, R2, 0x40, R11 ;  /* 0x00000040020b8824 */ /* 0x000fc800078e020b */
[----:B----4-:R-:W-:-:S06]  /*0440*/  @!P0 IMAD.WIDE R6, R11, 0x4, R6 ;  /* 0x000000040b068825 */ /* 0x010fcc00078e0206 */
[----:B------:R-:W2:Y:S01]  /*0450*/  @!P0 LDG.E R6, desc[UR6][R6.64] ;  /* 0x0000000606068981 */ /* 0x000ea2000c1e1900 */
[----:B------:R-:W1:Y:S01]  /*0460*/  @!P0 S2R R11, SR_CgaCtaId ;  /* 0x00000000000b8919 */ /* 0x000e620000008800 */
[----:B------:R-:W-:Y:S01]  /*0470*/  @!P0 MOV R2, 0x400 ;  /* 0x0000040000028802 */ /* 0x000fe20000000f00 */
[----:B---3--:R-:W-:-:S05]  /*0480*/  IMAD.IADD R9, R9, 0x1, -R88 ;  /* 0x0000000109097824 */ /* 0x008fca00078e0a58 */
[----:B------:R-:W-:Y:S02]  /*0490*/  ISETP.LE.AND P1, PT, R9, UR12, PT ;  /* 0x0000000c09007c0c */ /* 0x000fe4000bf23270 */
[----:B-1----:R-:W-:-:S05]  /*04a0*/  @!P0 LEA R11, R11, R2, 0x18 ;  /* 0x000000020b0b8211 */ /* 0x002fca00078ec0ff */
[----:B------:R-:W-:-:S05]  /*04b0*/  @!P0 IMAD R9, R0, 0x4, R11 ;  /* 0x0000000400098824 */ /* 0x000fca00078e020b */
[----:B--2---:R1:W-:Y:S01]  /*04c0*/  @!P0 STS [R9+0x1880], R6 ;  /* 0x0018800609008388 */ /* 0x0043e20000000800 */
[----:B------:R-:W-:Y:S06]  /*04d0*/  BAR.SYNC.DEFER_BLOCKING 0x0 ;  /* 0x0000000000007b1d */ /* 0x000fec0000010000 */
[----:B------:R-:W-:Y:S05]  /*04e0*/  @P1 EXIT ;  /* 0x000000000000194d */ /* 0x000fea0003800000 */
[----:B------:R-:W-:Y:S01]  /*04f0*/  R2UR UR4, R88 ;  /* 0x00000000580472ca */ /* 0x000fe200000e0000 */
[----:B------:R-:W2:-:S12]  /*0500*/  LDC.64 R4, c[0x0][0x5a0] ;  /* 0x00016800ff047b82 */ /* 0x000e980000000a00 */
[----:B------:R-:W-:Y:S01]  /*0510*/  UIADD3 UR12, UPT, UPT, UR4, UR12, URZ ;  /* 0x0000000c040c7290 */ /* 0x000fe2000fffe0ff */
[----:B------:R-:W-:Y:S01]  /*0520*/  BSSY B0, `(.L_x_2) ;  /* 0x00000b0000007945 */ /* 0x000fe20003800000 */
[----:B------:R-:W3:Y:S04]  /*0530*/  LDCU UR4, c[0x0][0x5a8] ;  /* 0x0000b500ff0477ac */ /* 0x000ee80008000800 */
[----:B------:R-:W-:-:S04]  /*0540*/  IMAD.U32 R2, RZ, RZ, UR12 ;  /* 0x0000000cff027e24 */ /* 0x000fc8000f8e00ff */
[----:B------:R-:W-:-:S04]  /*0550*/  IMAD R7, R2, 0x4, R3 ;  /* 0x0000000402077824 */ /* 0x000fc800078e0203 */
[----:B--2---:R-:W-:-:S05]  /*0560*/  IMAD.WIDE R4, R7, 0x4, R4 ;  /* 0x0000000407047825 */ /* 0x004fca00078e0204 */
[----:B------:R2:W5:Y:S01]  /*0570*/  LDG.E R87, desc[UR6][R4.64] ;  /* 0x0000000604577981 */ /* 0x000562000c1e1900 */
[----:B------:R-:W-:Y:S01]  /*0580*/  LOP3.LUT R7, R0, 0xf, RZ, 0xc0, !PT ;  /* 0x0000000f00077812 */ /* 0x000fe200078ec0ff */
[----:B------:R-:W-:Y:S02]  /*0590*/  IMAD.MOV.U32 R86, RZ, RZ, 0x1 ;  /* 0x00000001ff567424 */ /* 0x000fe400078e00ff */
[----:B------:R-:W-:Y:S01]  /*05a0*/  IMAD.MOV.U32 R85, RZ, RZ, RZ ;  /* 0x000000ffff557224 */ /* 0x000fe200078e00ff */
[----:B---3--:R-:W-:Y:S06]  /*05b0*/  @P2 BRA `(.L_x_3) ;  /* 0x0000000800982947 */ /* 0x008fec0003800000 */
[----:B--2---:R-:W2:Y:S01]  /*05c0*/  S2R R5, SR_CgaCtaId ;  /* 0x0000000000057919 */ /* 0x004ea20000008800 */
[----:B------:R-:W-:Y:S01]  /*05d0*/  MOV R4, 0x400 ;  /* 0x0000040000047802 */ /* 0x000fe20000000f00 */
[----:B------:R-:W-:-:S03]  /*05e0*/  IMAD.MOV.U32 R2, RZ, RZ, -0x80000000 ;  /* 0x80000000ff027424 */ /* 0x000fc600078e00ff */
[----:B--2---:R-:W-:-:S04]  /*05f0*/  LEA R11, R5, R4, 0x18 ;  /* 0x00000004050b7211 */ /* 0x004fc800078ec0ff */
[----:B------:R-:W2:Y:S02]  /*0600*/  SYNCS.PHASECHK.TRANS64.TRYWAIT P0, [R11+URZ+0x28], R2 ;  /* 0x000028020b0075a7 */ /* 0x000ea400080011ff */
[----:B--2---:R-:W-:Y:S05]  /*0610*/  @!P0 BRA `(.L_x_4) ;  /* 0x0000002400f08947 */ /* 0x004fea0003800000 */
.L_x_47:
[----:B------:R-:W-:Y:S02]  /*0620*/  ELECT P1, URZ, PT ;  /* 0x0000000000ff782f */ /* 0x000fe40003820000 */
[----:B------:R-:W-:Y:S02]  /*0630*/  R2UR UR5, R11 ;  /* 0x000000000b0572ca */ /* 0x000fe400000e0000 */
[----:B------:R-:W-:-:S09]  /*0640*/  ELECT P0, URZ, PT ;  /* 0x0000000000ff782f */ /* 0x000fd20003800000 */
[----:B------:R-:W-:-:S04]  /*0650*/  @P1 IMAD.MOV.U32 R4, RZ, RZ, 0x800 ;  /* 0x00000800ff041424 */ /* 0x000fc800078e00ff */
[----:B------:R-:W-:Y:S01]  /*0660*/  VOTEU.ANY UP0, P0 ;  /* 0x0000000000ff7886 */ /* 0x000fe20000000100 */
[----:B------:R-:W-:Y:S01]  /*0670*/  VOTEU.ANY UP1, P0 ;  /* 0x0000000000ff7886 */ /* 0x000fe20000020100 */
[----:B------:R3:W-:Y:S01]  /*0680*/  @P1 SYNCS.ARRIVE.TRANS64 RZ, [R11+URZ+0x20], R4 ;  /* 0x000020040bff19a7 */ /* 0x0007e200080000ff */
[----:B------:R-:W-:Y:S02]  /*0690*/  PLOP3.LUT P1, PT, PT, PT, PT, 0x8, 0x80 ;  /* 0x000000000080781c */ /* 0x000fe40003f2e170 */
[----:B------:R-:W4:Y:S01]  /*06a0*/  @UP0 LDCU.64 UR14, c[0x0][0x348] ;  /* 0x00006900ff0e07ac */ /* 0x000f220008000a00 */
[----:B------:R-:W-:Y:S02]  /*06b0*/  @UP0 UIADD3 UR8, UPT, UPT, UR5, 0x80, URZ ;  /* 0x0000008005080890 */ /* 0x000fe4000fffe0ff */
[----:B------:R-:W-:Y:S01]  /*06c0*/  @UP0 UIADD3 UR9, UPT, UPT, UR5, 0x20, URZ ;  /* 0x0000002005090890 */ /* 0x000fe2000fffe0ff */
[----:B------:R-:W-:Y:S01]  /*06d0*/  @UP0 UMOV UR10, URZ ;  /* 0x000000ff000a0c82 */ /* 0x000fe20008000000 */
[----:B------:R-:W-:-:S10]  /*06e0*/  @UP0 UMOV UR11, URZ ;  /* 0x000000ff000b0c82 */ /* 0x000fd40008000000 */
.L_x_5:
[----:B------:R-:W-:-:S13]  /*06f0*/  @P0 ELECT P1, URZ, PT ;  /* 0x0000000000ff082f */ /* 0x000fda0003820000 */
[----:B------:R-:W-:Y:S02]  /*0700*/  @P1 R2UR.BROADCAST UR13, R3 ;  /* 0x00000000030d12ca */ /* 0x000fe400008e0000 */
[----:B------:R-:W-:-:S11]  /*0710*/  @P1 PLOP3.LUT P0, PT, P1, PT, PT, 0x8, 0x80 ;  /* 0x000000000080181c */ /* 0x000fd60000f0e170 */
[----:B----4-:R4:W-:Y:S01]  /*0720*/  @UP1 UTMALDG.4D [UR8], [UR14], desc[URZ] ;  /* 0x0000ff080e0015b4 */ /* 0x0109e20008019000 */
[----:B------:R-:W-:Y:S01]  /*0730*/  PLOP3.LUT P1, PT, PT, PT, PT, 0x8, 0x80 ;  /* 0x000000000080781c */ /* 0x000fe20003f2e170 */
[----:B----4-:R-:W-:-:S12]  /*0740*/  @P0 BRA.U.ANY `(.L_x_5) ;  /* 0xfffffffd00e80947 */ /* 0x010fd8000393ffff */
[----:B------:R-:W-:Y:S02]  /*0750*/  ELECT P0, URZ, PT ;  /* 0x0000000000ff782f */ /* 0x000fe40003800000 */
[----:B------:R-:W-:-:S11]  /*0760*/  PLOP3.LUT P1, PT, PT, PT, PT, 0x8, 0x80 ;  /* 0x000000000080781c */ /* 0x000fd60003f2e170 */
[----:B------:R-:W-:Y:S01]  /*0770*/  VOTEU.ANY UP0, P0 ;  /* 0x0000000000ff7886 */ /* 0x000fe20000000100 */
[----:B------:R-:W-:-:S04]  /*0780*/  VOTEU.ANY UP1, P0 ;  /* 0x0000000000ff7886 */ /* 0x000fc80000020100 */
[----:B------:R-:W4:Y:S01]  /*0790*/  @UP0 LDCU.64 UR14, c[0x0][0x348] ;  /* 0x00006900ff0e07ac */ /* 0x000f220008000a00 */
[----:B------:R-:W-:Y:S02]  /*07a0*/  @UP0 UIADD3 UR8, UPT, UPT, UR5, 0x180, URZ ;  /* 0x0000018005080890 */ /* 0x000fe4000fffe0ff */
[----:B------:R-:W-:Y:S01]  /*07b0*/  @UP0 UIADD3 UR9, UPT, UPT, UR5, 0x20, URZ ;  /* 0x0000002005090890 */ /* 0x000fe2000fffe0ff */
[----:B------:R-:W-:Y:S01]  /*07c0*/  @UP0 UMOV UR10, 0x8 ;  /* 0x00000008000a0882 */ /* 0x000fe20000000000 */
[----:B------:R-:W-:-:S10]  /*07d0*/  @UP0 UMOV UR11, URZ ;  /* 0x000000ff000b0c82 */ /* 0x000fd40008000000 */
.L_x_6:
        /* <DEDUP_REMOVED lines=15> */
.L_x_7:
        /* <DEDUP_REMOVED lines=15> */
.L_x_8:
        /* <DEDUP_REMOVED lines=15> */
.L_x_9:
        /* <DEDUP_REMOVED lines=15> */
.L_x_10:
        /* <DEDUP_REMOVED lines=15> */
.L_x_11:
        /* <DEDUP_REMOVED lines=15> */
.L_x_12:
[----:B------:R-:W-:-:S13]  /*0d80*/  @P0 ELECT P1, URZ, PT ;  /* 0x0000000000ff082f */ /* 0x000fda0003820000 */
[----:B------:R-:W-:Y:S02]  /*0d90*/  @P1 R2UR.BROADCAST UR13, R3 ;  /* 0x00000000030d12ca */ /* 0x000fe400008e0000 */
[----:B------:R-:W-:-:S11]  /*0da0*/  @P1 PLOP3.LUT P0, PT, P1, PT, PT, 0x8, 0x80 ;  /* 0x000000000080181c */ /* 0x000fd60000f0e170 */
[----:B----4-:R4:W-:Y:S01]  /*0db0*/  @UP1 UTMALDG.4D [UR8], [UR14], desc[URZ] ;  /* 0x0000ff080e0015b4 */ /* 0x0109e20008019000 */
[----:B------:R-:W-:Y:S01]  /*0dc0*/  PLOP3.LUT P1, PT, PT, PT, PT, 0x8, 0x80 ;  /* 0x000000000080781c */ /* 0x000fe20003f2e170 */
[----:B----4-:R-:W-:-:S12]  /*0dd0*/  @P0 BRA.U.ANY `(.L_x_12) ;  /* 0xfffffffd00e80947 */ /* 0x010fd8000393ffff */
[----:B-----5:R-:W-:-:S13]  /*0de0*/  ISETP.GE.AND P0, PT, R87, 0x1, PT ;  /* 0x000000015700780c */ /* 0x020fda0003f06270 */
[----:B------:R-:W-:Y:S05]  /*0df0*/  @!P0 BRA `(.L_x_3) ;  /* 0x0000000000888947 */ /* 0x000fea0003800000 */
[----:B------:R-:W4:Y:S02]  /*0e00*/  SYNCS.PHASECHK.TRANS64.TRYWAIT P0, [R11+URZ+0x8], R2 ;  /* 0x000008020b0075a7 */ /* 0x000f2400080011ff */
[----:B----4-:R-:W-:Y:S05]  /*0e10*/  @!P0 BRA `(.L_x_13) ;  /* 0x00000020000c8947 */ /* 0x010fea0003800000 */
.L_x_48:
[----:B------:R-:W-:Y:S01]  /*0e20*/  ELECT P0, URZ, PT ;  /* 0x0000000000ff782f */ /* 0x000fe20003800000 */
[----:B------:R-:W-:Y:S01]  /*0e30*/  IMAD R2, R87, 0x4, R11 ;  /* 0x0000000457027824 */ /* 0x000fe200078e020b */
[----:B------:R-:W-:Y:S02]  /*0e40*/  ELECT P1, URZ, PT ;  /* 0x0000000000ff782f */ /* 0x000fe40003820000 */
[----:B------:R-:W-:Y:S01]  /*0e50*/  R2UR UR16, R11 ;  /* 0x000000000b1072ca */ /* 0x000fe200000e0000 */
[----:B------:R-:W-:-:S08]  /*0e60*/  IMAD.MOV.U32 R85, RZ, RZ, 0x1 ;  /* 0x00000001ff557424 */ /* 0x000fd000078e00ff */
[----:B--23--:R-:W2:Y:S01]  /*0e70*/  @P0 LDC.64 R4, c[0x0][0x348] ;  /* 0x0000d200ff040b82 */ /* 0x00cea20000000a00 */
[----:B------:R-:W-:Y:S01]  /*0e80*/  @P0 R2UR UR17, R11 ;  /* 0x000000000b1102ca */ /* 0x000fe200000e0000 */
[----:B-1----:R-:W-:Y:S01]  /*0e90*/  @P1 IMAD.MOV.U32 R6, RZ, RZ, 0x800 ;  /* 0x00000800ff061424 */ /* 0x002fe200078e00ff */
[----:B------:R-:W-:Y:S01]  /*0ea0*/  VOTEU.ANY UP0, P0 ;  /* 0x0000000000ff7886 */ /* 0x000fe20000000100 */
[----:B------:R-:W-:Y:S02]  /*0eb0*/  VOTEU.ANY UP1, P0 ;  /* 0x0000000000ff7886 */ /* 0x000fe40000020100 */
[----:B------:R1:W-:Y:S01]  /*0ec0*/  @P1 SYNCS.ARRIVE.TRANS64 RZ, [R11+URZ], R6 ;  /* 0x000000060bff19a7 */ /* 0x0003e200080000ff */
[----:B------:R-:W3:Y:S01]  /*0ed0*/  LDS R9, [R2+0x187c] ;  /* 0x00187c0002097984 */ /* 0x000ee20000000800 */
[----:B------:R-:W-:Y:S01]  /*0ee0*/  @UP0 UIADD3 UR16, UPT, UPT, UR16, 0x880, URZ ;  /* 0x0000088010100890 */ /* 0x000fe2000fffe0ff */
[----:B------:R-:W-:Y:S01]  /*0ef0*/  @UP0 UMOV UR18, URZ ;  /* 0x000000ff00120c82 */ /* 0x000fe20008000000 */
[----:B--2---:R-:W-:-:S04]  /*0f00*/  @P0 IADD3 R4, P1, PT, R4, 0x80, RZ ;  /* 0x0000008004040810 */ /* 0x004fc80007f3e0ff */
[----:B------:R-:W-:Y:S01]  /*0f10*/  @P0 R2UR UR5, R4 ;  /* 0x00000000040502ca */ /* 0x000fe200000e0000 */
[----:B------:R-:W-:Y:S01]  /*0f20*/  @P0 IMAD.X R5, RZ, RZ, R5, P1 ;  /* 0x000000ffff050224 */ /* 0x000fe200008e0605 */
[----:B------:R-:W-:-:S04]  /*0f30*/  PLOP3.LUT P1, PT, PT, PT, PT, 0x8, 0x80 ;  /* 0x000000000080781c */ /* 0x000fc80003f2e170 */
[----:B------:R-:W-:-:S07]  /*0f40*/  @P0 R2UR UR8, R5 ;  /* 0x00000000050802ca */ /* 0x000fce00000e0000 */
[----:B------:R-:W-:-:S06]  /*0f50*/  IMAD.U32 R4, RZ, RZ, UR5 ;  /* 0x00000005ff047e24 */ /* 0x000fcc000f8e00ff */
[----:B------:R-:W-:Y:S01]  /*0f60*/  IMAD.U32 R5, RZ, RZ, UR8 ;  /* 0x00000008ff057e24 */ /* 0x000fe2000f8e00ff */
[----:B------:R-:W-:Y:S01]  /*0f70*/  @P0 R2UR UR8, R4 ;  /* 0x00000000040802ca */ /* 0x000fe200000e0000 */
[----:B---3--:R-:W-:-:S03]  /*0f80*/  @P0 IMAD R9, R9, 0x10, R88 ;  /* 0x0000001009090824 */ /* 0x008fc600078e0258 */
[----:B------:R-:W-:Y:S02]  /*0f90*/  @P0 R2UR UR9, R5 ;  /* 0x00000000050902ca */ /* 0x000fe400000e0000 */
[----:B-1----:R-:W-:-:S15]  /*0fa0*/  @P0 R2UR UR19, R9 ;  /* 0x00000000091302ca */ /* 0x002fde00000e0000 */
.L_x_14:
[----:B------:R-:W-:-:S13]  /*0fb0*/  @P0 ELECT P1, URZ, PT ;  /* 0x0000000000ff082f */ /* 0x000fda0003820000 */
[----:B------:R-:W-:Y:S02]  /*0fc0*/  @P1 R2UR.BROADCAST UR20, R3 ;  /* 0x00000000031412ca */ /* 0x000fe400008e0000 */
[----:B------:R-:W-:-:S11]  /*0fd0*/  @P1 PLOP3.LUT P0, PT, P1, PT, PT, 0x8, 0x80 ;  /* 0x000000000080181c */ /* 0x000fd60000f0e170 */
[----:B------:R1:W-:Y:S01]  /*0fe0*/  @UP1 UTMALDG.3D [UR16], [UR8], desc[URZ] ;  /* 0x0000ff10080015b4 */ /* 0x0003e20008011000 */
[----:B------:R-:W-:Y:S01]  /*0ff0*/  PLOP3.LUT P1, PT, PT, PT, PT, 0x8, 0x80 ;  /* 0x000000000080781c */ /* 0x000fe20003f2e170 */
[----:B-1----:R-:W-:-:S12]  /*1000*/  @P0 BRA.U.ANY `(.L_x_14) ;  /* 0xfffffffd00e80947 */ /* 0x002fd8000393ffff */
[----:B------:R-:W-:-:S07]  /*1010*/  IMAD.MOV.U32 R86, RZ, RZ, RZ ;  /* 0x000000ffff567224 */ /* 0x000fce00078e00ff */
.L_x_3:
[----:B------:R-:W-:Y:S05]  /*1020*/  BSYNC B0 ;  /* 0x0000000000007941 */ /* 0x000fea0003800000 */
.L_x_2:
[----:B------:R-:W4:Y:S01]  /*1030*/  S2UR UR8, SR_CgaCtaId ;  /* 0x00000000000879c3 */ /* 0x000f220000008800 */
[----:B------:R-:W-:Y:S01]  /*1040*/  UMOV UR5, 0x400 ;  /* 0x0000040000057882 */ /* 0x000fe20000000000 */
[----:B-----5:R-:W-:Y:S01]  /*1050*/  ISETP.GE.AND P1, PT, R87, 0x1, PT ;  /* 0x000000015700780c */ /* 0x020fe20003f26270 */
[----:B------:R-:W-:Y:S01]  /*1060*/  IMAD.MOV.U32 R84, RZ, RZ, RZ ;  /* 0x000000ffff547224 */ /* 0x000fe200078e00ff */
[----:B------:R-:W-:Y:S01]  /*1070*/  PLOP3.LUT P0, PT, PT, PT, PT, 0x80, 0x8 ;  /* 0x000000000008781c */ /* 0x000fe20003f0f070 */
[----:B----4-:R-:W-:-:S06]  /*1080*/  ULEA UR5, UR8, UR5, 0x18 ;  /* 0x0000000508057291 */ /* 0x010fcc000f8ec0ff */
[----:B------:R-:W-:-:S04]  /*1090*/  IMAD.U32 R2, RZ, RZ, UR5 ;  /* 0x00000005ff027e24 */ /* 0x000fc8000f8e00ff */
[----:B------:R-:W4:Y:S01]  /*10a0*/  SYNCS.PHASECHK.TRANS64.TRYWAIT P3, [R2+URZ+0x20], RZ ;  /* 0x000020ff020075a7 */ /* 0x000f2200080611ff */
[----:B------:R-:W-:Y:S01]  /*10b0*/  IMAD R7, R7, 0x10, R2 ;  /* 0x0000001007077824 */ /* 0x000fe200078e0202 */
[----:B----4-:R-:W-:Y:S06]  /*10c0*/  @P3 BRA `(.L_x_15) ;  /* 0x0000000000083947 */ /* 0x010fec0003800000 */
[----:B------:R-:W4:Y:S02]  /*10d0*/  SYNCS.PHASECHK.TRANS64.TRYWAIT P3, [R2+URZ+0x20], RZ ;  /* 0x000020ff020075a7 */ /* 0x000f2400080611ff */
[----:B----4-:R-:W-:Y:S05]  /*10e0*/  @!P3 BRA `(.L_x_16) ;  /* 0x0000001c0074b947 */ /* 0x010fea0003800000 */
.L_x_15:
[----:B------:R1:W2:Y:S01]  /*10f0*/  LDSM.16.M88.2 R52, [R7+0x80] ;  /* 0x000080000734783b */ /* 0x0002a20000000100 */
[----:B------:R-:W-:Y:S01]  /*1100*/  IMAD.MOV.U32 R83, RZ, RZ, -0x800000 ;  /* 0xff800000ff537424 */ /* 0x000fe200078e00ff */
[----:B------:R-:W-:Y:S02]  /*1110*/  CS2R R36, SRZ ;  /* 0x0000000000247805 */ /* 0x000fe4000001ff00 */
[----:B------:R-:W-:Y:S01]  /*1120*/  CS2R R38, SRZ ;  /* 0x0000000000267805 */ /* 0x000fe2000001ff00 */
[----:B------:R1:W3:Y:S01]  /*1130*/  LDSM.16.M88.2 R54, [R7+0x180] ;  /* 0x000180000736783b */ /* 0x0002e20000000100 */
[----:B------:R-:W-:Y:S02]  /*1140*/  CS2R R32, SRZ ;  /* 0x0000000000207805 */ /* 0x000fe4000001ff00 */
[----:B------:R-:W-:Y:S02]  /*1150*/  CS2R R34, SRZ ;  /* 0x0000000000227805 */ /* 0x000fe4000001ff00 */
[----:B------:R-:W-:Y:S01]  /*1160*/  CS2R R28, SRZ ;  /* 0x00000000001c7805 */ /* 0x000fe2000001ff00 */
[----:B------:R1:W4:Y:S01]  /*1170*/  LDSM.16.M88.2 R48, [R7+0x280] ;  /* 0x000280000730783b */ /* 0x0003220000000100 */
[----:B------:R-:W-:-:S02]  /*1180*/  CS2R R30, SRZ ;  /* 0x00000000001e7805 */ /* 0x000fc4000001ff00 */
[----:B------:R-:W-:Y:S02]  /*1190*/  CS2R R24, SRZ ;  /* 0x0000000000187805 */ /* 0x000fe4000001ff00 */
[----:B------:R-:W-:Y:S01]  /*11a0*/  CS2R R26, SRZ ;  /* 0x00000000001a7805 */ /* 0x000fe2000001ff00 */
[----:B------:R1:W1:Y:S01]  /*11b0*/  LDSM.16.M88.2 R50, [R7+0x380] ;  /* 0x000380000732783b */ /* 0x0002620000000100 */
[----:B------:R-:W-:Y:S02]  /*11c0*/  CS2R R20, SRZ ;  /* 0x0000000000147805 */ /* 0x000fe4000001ff00 */
[----:B------:R-:W-:Y:S02]  /*11d0*/  CS2R R22, SRZ ;  /* 0x0000000000167805 */ /* 0x000fe4000001ff00 */
[----:B------:R-:W-:Y:S01]  /*11e0*/  CS2R R16, SRZ ;  /* 0x0000000000107805 */ /* 0x000fe2000001ff00 */
[----:B------:R1:W1:Y:S01]  /*11f0*/  LDSM.16.M88.2 R44, [R7+0x480] ;  /* 0x00048000072c783b */ /* 0x0002620000000100 */
[----:B------:R-:W-:-:S02]  /*1200*/  CS2R R18, SRZ ;  /* 0x0000000000127805 */ /* 0x000fc4000001ff00 */
[----:B------:R-:W-:Y:S02]  /*1210*/  CS2R R12, SRZ ;  /* 0x00000000000c7805 */ /* 0x000fe4000001ff00 */
[----:B------:R-:W-:Y:S01]  /*1220*/  CS2R R14, SRZ ;  /* 0x00000000000e7805 */ /* 0x000fe2000001ff00 */
[----:B------:R1:W1:Y:S02]  /*1230*/  LDSM.16.M88.2 R46, [R7+0x580] ;  /* 0x00058000072e783b */ /* 0x0002640000000100 */
[----:B-1----:R-:W-:Y:S02]  /*1240*/  CS2R R8, SRZ ;  /* 0x0000000000087805 */ /* 0x002fe4000001ff00 */
[----:B--23--:R-:W-:Y:S01]  /*1250*/  CS2R R10, SRZ ;  /* 0x00000000000a7805 */ /* 0x00cfe2000001ff00 */
[----:B------:R1:W2:Y:S04]  /*1260*/  LDSM.16.M88.2 R40, [R7+0x680] ;  /* 0x000680000728783b */ /* 0x0002a80000000100 */
[----:B------:R1:W3:Y:S01]  /*1270*/  LDSM.16.M88.2 R42, [R7+0x780] ;  /* 0x00078000072a783b */ /* 0x0002e20000000100 */
[----:B------:R1:W1:Y:S01]  /*1280*/  @P1 SYNCS.PHASECHK.TRANS64.TRYWAIT P0, [R2+URZ], RZ ;  /* 0x000000ff020015a7 */ /* 0x00026200080011ff */
[----:B------:R-:W-:Y:S05]  /*1290*/  @!P1 BRA `(.L_x_17) ;  /* 0x0000001000689947 */ /* 0x000fea0003800000 */
[----:B------:R-:W4:Y:S01]  /*12a0*/  LDC.64 R90, c[0x0][0x348] ;  /* 0x0000d200ff5a7b82 */ /* 0x000f220000000a00 */
[----:B------:R-:W-:Y:S01]  /*12b0*/  IMAD.MOV R82, RZ, RZ, -R87 ;  /* 0x000000ffff527224 */ /* 0x000fe200078e0a57 */
[----:B-1----:R-:W-:Y:S01]  /*12c0*/  CS2R R6, SRZ ;  /* 0x0000000000067805 */ /* 0x002fe2000001ff00 */
[----:B------:R-:W-:Y:S01]  /*12d0*/  IMAD.MOV.U32 R81, RZ, RZ, 0x1 ;  /* 0x00000001ff517424 */ /* 0x000fe200078e00ff */
[----:B------:R-:W-:Y:S01]  /*12e0*/  CS2R R36, SRZ ;  /* 0x0000000000247805 */ /* 0x000fe2000001ff00 */
[----:B------:R-:W-:Y:S01]  /*12f0*/  IMAD.MOV.U32 R80, RZ, RZ, RZ ;  /* 0x000000ffff507224 */ /* 0x000fe200078e00ff */
[----:B------:R-:W-:Y:S01]  /*1300*/  CS2R R38, SRZ ;  /* 0x0000000000267805 */ /* 0x000fe2000001ff00 */
[----:B------:R-:W-:Y:S01]  /*1310*/  IMAD.MOV.U32 R83, RZ, RZ, -0x800000 ;  /* 0xff800000ff537424 */ /* 0x000fe200078e00ff */
[----:B------:R-:W-:Y:S01]  /*1320*/  CS2R R32, SRZ ;  /* 0x0000000000207805 */ /* 0x000fe2000001ff00 */
[----:B------:R-:W-:Y:S01]  /*1330*/  IMAD.MOV.U32 R84, RZ, RZ, RZ ;  /* 0x000000ffff547224 */ /* 0x000fe200078e00ff */
[----:B------:R-:W-:Y:S01]  /*1340*/  CS2R R34, SRZ ;  /* 0x0000000000227805 */ /* 0x000fe2000001ff00 */
[----:B------:R-:W-:Y:S01]  /*1350*/  IMAD.MOV.U32 R5, RZ, RZ, RZ ;  /* 0x000000ffff057224 */ /* 0x000fe200078e00ff */
[----:B------:R-:W-:-:S02]  /*1360*/  CS2R R28, SRZ ;  /* 0x00000000001c7805 */ /* 0x000fc4000001ff00 */
[----:B------:R-:W-:Y:S02]  /*1370*/  CS2R R30, SRZ ;  /* 0x00000000001e7805 */ /* 0x000fe4000001ff00 */
[----:B------:R-:W-:Y:S02]  /*1380*/  CS2R R24, SRZ ;  /* 0x0000000000187805 */ /* 0x000fe4000001ff00 */
[----:B------:R-:W-:Y:S02]  /*1390*/  CS2R R26, SRZ ;  /* 0x00000000001a7805 */ /* 0x000fe4000001ff00 */
[----:B------:R-:W-:Y:S02]  /*13a0*/  CS2R R20, SRZ ;  /* 0x0000000000147805 */ /* 0x000fe4000001ff00 */
[----:B------:R-:W-:Y:S02]  /*13b0*/  CS2R R22, SRZ ;  /* 0x0000000000167805 */ /* 0x000fe4000001ff00 */
[----:B------:R-:W-:-:S02]  /*13c0*/  CS2R R16, SRZ ;  /* 0x0000000000107805 */ /* 0x000fc4000001ff00 */
[----:B------:R-:W-:Y:S02]  /*13d0*/  CS2R R18, SRZ ;  /* 0x0000000000127805 */ /* 0x000fe4000001ff00 */
[----:B------:R-:W-:Y:S02]  /*13e0*/  CS2R R12, SRZ ;  /* 0x00000000000c7805 */ /* 0x000fe4000001ff00 */
[----:B------:R-:W-:Y:S02]  /*13f0*/  CS2R R14, SRZ ;  /* 0x00000000000e7805 */ /* 0x000fe4000001ff00 */
[----:B------:R-:W-:Y:S02]  /*1400*/  CS2R R8, SRZ ;  /* 0x0000000000087805 */ /* 0x000fe4000001ff00 */
[----:B------:R-:W-:-:S07]  /*1410*/  CS2R R10, SRZ ;  /* 0x00000000000a7805 */ /* 0x000fce000001ff00 */
.L_x_38:
[----:B------:R-:W-:Y:S04]  /*1420*/  BSSY B0, `(.L_x_18) ;  /* 0x0000008000007945 */ /* 0x000fe80003800000 */
[----:B------:R-:W-:Y:S05]  /*1430*/  @P0 BRA `(.L_x_19) ;  /* 0x0000000000180947 */ /* 0x000fea0003800000 */
[----:B------:R-:W1:Y:S01]  /*1440*/  S2R R3, SR_CgaCtaId ;  /* 0x0000000000037919 */ /* 0x000e620000008800 */
[----:B------:R-:W-:Y:S01]  /*1450*/  MOV R0, 0x400 ;  /* 0x0000040000007802 */ /* 0x000fe20000000f00 */
[----:B----4-:R-:W-:-:S03]  /*1460*/  IMAD.U32 R2, R7, -0x80000000, RZ ;  /* 0x8000000007027824 */ /* 0x010fc600078e00ff */
[----:B-1----:R-:W-:-:S04]  /*1470*/  LEA R57, R3, R0, 0x18 ;  /* 0x0000000003397211 */ /* 0x002fc800078ec0ff */
[----:B------:R-:W1:Y:S02]  /*1480*/  SYNCS.PHASECHK.TRANS64.TRYWAIT P0, [R57+URZ], R2 ;  /* 0x00000002390075a7 */ /* 0x000e6400080011ff */
[----:B-1----:R-:W-:Y:S05]  /*1490*/  @!P0 BRA `(.L_x_20) ;  /* 0x00000018009c8947 */ /* 0x002fea0003800000 */
.L_x_19:
[----:B------:R-:W-:Y:S05]  /*14a0*/  BSYNC B0 ;  /* 0x0000000000007941 */ /* 0x000fea0003800000 */
.L_x_18:
[----:B------:R-:W5:Y:S01]  /*14b0*/  S2UR UR5, SR_CTAID.Y ;  /* 0x00000000000579c3 */ /* 0x000f620000002600 */
[----:B------:R-:W-:Y:S01]  /*14c0*/  ISETP.NE.AND P2, PT, R89, RZ, PT ;  /* 0x000000ff5900720c */ /* 0x000fe20003f45270 */
[----:B------:R-:W-:Y:S03]  /*14d0*/  BSSY B0, `(.L_x_21) ;  /* 0x000002d000007945 */ /* 0x000fe60003800000 */
[----:B------:R-:W-:Y:S01]  /*14e0*/  ISETP.GE.OR P0, PT, R6, R87, P2 ;  /* 0x000000570600720c */ /* 0x000fe20001706670 */
[----:B-1---5:R-:W-:-:S12]  /*14f0*/  IMAD.U32 R3, RZ, RZ, UR5 ;  /* 0x00000005ff037e24 */ /* 0x022fd8000f8e00ff */
[----:B------:R-:W-:Y:S05]  /*1500*/  @P0 BRA `(.L_x_22) ;  /* 0x0000000000a40947 */ /* 0x000fea0003800000 */
[----:B------:R-:W1:Y:S01]  /*1510*/  S2R R57, SR_CgaCtaId ;  /* 0x0000000000397919 */ /* 0x000e620000008800 */
[----:B------:R-:W-:Y:S01]  /*1520*/  MOV R0, 0x400 ;  /* 0x0000040000007802 */ /* 0x000fe20000000f00 */
[----:B------:R-:W-:Y:S01]  /*1530*/  IMAD.U32 R56, R81, -0x80000000, RZ ;  /* 0x8000000051387824 */ /* 0x000fe200078e00ff */
[----:B------:R-:W-:Y:S02]  /*1540*/  BSSY B1, `(.L_x_23) ;  /* 0x0000004000017945 */ /* 0x000fe40003800000 */
[----:B-1----:R-:W-:-:S04]  /*1550*/  LEA R61, R57, R0, 0x18 ;  /* 0x00000000393d7211 */ /* 0x002fc800078ec0ff */
[----:B------:R-:W1:Y:S02]  /*1560*/  SYNCS.PHASECHK.TRANS64.TRYWAIT P0, [R61+URZ+0x18], R56 ;  /* 0x000018383d0075a7 */ /* 0x000e6400080011ff */
[----:B-1----:R-:W-:Y:S05]  /*1570*/  @!P0 BRA `(.L_x_24) ;  /* 0x00000018007c8947 */ /* 0x002fea0003800000 */
.L_x_51:
[----:B------:R-:W-:Y:S05]  /*1580*/  BSYNC B1 ;  /* 0x0000000000017941 */ /* 0x000fea0003800000 */
.L_x_23:
[----:B------:R-:W-:Y:S02]  /*1590*/  ELECT P1, URZ, PT ;  /* 0x0000000000ff782f */ /* 0x000fe40003820000 */
[----:B------:R-:W-:Y:S02]  /*15a0*/  LOP3.LUT R0, RZ, R6, RZ, 0x33, !PT ;  /* 0x00000006ff007212 */ /* 0x000fe400078e33ff */
[----:B------:R-:W-:Y:S02]  /*15b0*/  ELECT P0, URZ, PT ;  /* 0x0000000000ff782f */ /* 0x000fe40003800000 */
[----:B------:R-:W-:Y:S01]  /*15c0*/  R2UR UR17, R61 ;  /* 0x000000003d1172ca */ /* 0x000fe200000e0000 */
[----:B------:R-:W-:-:S04]  /*15d0*/  IMAD.IADD R0, R87, 0x1, R0 ;  /* 0x0000000157007824 */ /* 0x000fc800078e0200 */
[----:B------:R-:W-:Y:S02]  /*15e0*/  IMAD R0, R0, 0x4, R61 ;  /* 0x0000000400007824 */ /* 0x000fe400078e023d */
[----:B----4-:R-:W-:-:S04]  /*15f0*/  @P1 IMAD.MOV.U32 R2, RZ, RZ, 0x800 ;  /* 0x00000800ff021424 */ /* 0x010fc800078e00ff */
[----:B------:R-:W-:Y:S01]  /*1600*/  VOTEU.ANY UP0, P0 ;  /* 0x0000000000ff7886 */ /* 0x000fe20000000100 */
[----:B------:R-:W-:Y:S01]  /*1610*/  VOTEU.ANY UP1, P0 ;  /* 0x0000000000ff7886 */ /* 0x000fe20000020100 */
[----:B------:R4:W-:Y:S01]  /*1620*/  @P1 SYNCS.ARRIVE.TRANS64 RZ, [R61+URZ+0x10], R2 ;  /* 0x000010023dff19a7 */ /* 0x0009e200080000ff */
[----:B------:R-:W5:Y:S02]  /*1630*/  LDS R59, [R0+0x1880] ;  /* 0x00188000003b7984 */ /* 0x000f640000000800 */
[----:B------:R-:W-:Y:S02]  /*1640*/  @UP0 UIADD3 UR16, UPT, UPT, UR17, 0x1080, URZ ;  /* 0x0000108011100890 */ /* 0x000fe4000fffe0ff */
[----:B------:R-:W-:Y:S01]  /*1650*/  @UP0 UIADD3 UR17, UPT, UPT, UR17, 0x10, URZ ;  /* 0x0000001011110890 */ /* 0x000fe2000fffe0ff */
[----:B------:R-:W-:Y:S01]  /*1660*/  @UP0 UMOV UR18, URZ ;  /* 0x000000ff00120c82 */ /* 0x000fe20008000000 */
[----:B----4-:R-:W-:-:S04]  /*1670*/  @P0 IADD3 R2, P1, PT, R90, 0x100, RZ ;  /* 0x000001005a020810 */ /* 0x010fc80007f3e0ff */
[----:B------:R-:W-:Y:S01]  /*1680*/  @P0 R2UR UR5, R2 ;  /* 0x00000000020502ca */ /* 0x000fe200000e0000 */
[----:B------:R-:W-:Y:S01]  /*1690*/  @P0 IMAD.X R56, RZ, RZ, R91, P1 ;  /* 0x000000ffff380224 */ /* 0x000fe200008e065b */
[----:B------:R-:W-:-:S04]  /*16a0*/  PLOP3.LUT P1, PT, PT, PT, PT, 0x8, 0x80 ;  /* 0x000000000080781c */ /* 0x000fc80003f2e170 */
[----:B------:R-:W-:-:S07]  /*16b0*/  @P0 R2UR UR8, R56 ;  /* 0x00000000380802ca */ /* 0x000fce00000e0000 */
[----:B------:R-:W-:-:S06]  /*16c0*/  IMAD.U32 R56, RZ, RZ, UR5 ;  /* 0x00000005ff387e24 */ /* 0x000fcc000f8e00ff */
[----:B-1----:R-:W-:Y:S01]  /*16d0*/  IMAD.U32 R57, RZ, RZ, UR8 ;  /* 0x00000008ff397e24 */ /* 0x002fe2000f8e00ff */
[----:B------:R-:W-:-:S04]  /*16e0*/  @P0 R2UR UR8, R56 ;  /* 0x00000000380802ca */ /* 0x000fc800000e0000 */
[----:B------:R-:W-:Y:S01]  /*16f0*/  @P0 R2UR UR9, R57 ;  /* 0x00000000390902ca */ /* 0x000fe200000e0000 */
[----:B-----5:R-:W-:-:S14]  /*1700*/  @P0 IMAD R0, R59, 0x10, R88 ;  /* 0x000000103b000824 */ /* 0x020fdc00078e0258 */
.L_x_25:
[----:B------:R-:W-:-:S13]  /*1710*/  @P0 ELECT P1, URZ, PT ;  /* 0x0000000000ff082f */ /* 0x000fda0003820000 */
[----:B------:R-:W-:Y:S02]  /*1720*/  @P1 R2UR.BROADCAST UR20, R3 ;  /* 0x00000000031412ca */ /* 0x000fe400008e0000 */
[----:B------:R-:W-:Y:S02]  /*1730*/  @P1 R2UR.BROADCAST UR19, R0 ;  /* 0x00000000001312ca */ /* 0x000fe400008e0000 */
[----:B------:R-:W-:Y:S02]  /*1740*/  @P1 PLOP3.LUT P0, PT, P1, PT, PT, 0x8, 0x80 ;  /* 0x000000000080181c */ /* 0x000fe40000f0e170 */
[----:B------:R-:W-:-:S09]  /*1750*/  PLOP3.LUT P1, PT, PT, PT, PT, 0x8, 0x80 ;  /* 0x000000000080781c */ /* 0x000fd20003f2e170 */
[----:B------:R1:W-:Y:S02]  /*1760*/  @UP1 UTMALDG.3D [UR16], [UR8], desc[URZ] ;  /* 0x0000ff10080015b4 */ /* 0x0003e40008011000 */
[----:B-1----:R-:W-:Y:S05]  /*1770*/  @P0 BRA.U.ANY `(.L_x_25) ;  /* 0xfffffffd00e40947 */ /* 0x002fea000393ffff */
[----:B------:R-:W-:Y:S01]  /*1780*/  VIADD R6, R6, 0x1 ;  /* 0x0000000106067836 */ /* 0x000fe20000000000 */
[----:B------:R-:W-:-:S07]  /*1790*/  LOP3.LUT R81, R81, 0x1, RZ, 0x3c, !PT ;  /* 0x0000000151517812 */ /* 0x000fce00078e3cff */
.L_x_22:
[----:B------:R-:W-:Y:S05]  /*17a0*/  BSYNC B0 ;  /* 0x0000000000007941 */ /* 0x000fea0003800000 */
.L_x_21:
[----:B------:R-:W1:Y:S01]  /*17b0*/  S2R R0, SR_TID.X ;  /* 0x0000000000007919 */ /* 0x000e620000002100 */
[----:B------:R-:W5:Y:S01]  /*17c0*/  S2UR UR8, SR_CgaCtaId ;  /* 0x00000000000879c3 */ /* 0x000f620000008800 */
[----:B------:R-:W-:Y:S01]  /*17d0*/  UMOV UR5, 0x400 ;  /* 0x0000040000057882 */ /* 0x000fe20000000000 */
[----:B------:R-:W-:Y:S01]  /*17e0*/  ISETP.GE.OR P0, PT, R85, R87, P2 ;  /* 0x000000575500720c */ /* 0x000fe20001706670 */
[----:B------:R-:W-:Y:S01]  /*17f0*/  BSSY B0, `(.L_x_26) ;  /* 0x000004c000007945 */ /* 0x000fe20003800000 */
[----:B------:R-:W-:Y:S01]  /*1800*/  LOP3.LUT R7, R7, 0x1, RZ, 0x3c, !PT ;  /* 0x0000000107077812 */ /* 0x000fe200078e3cff */
[----:B-----5:R-:W-:Y:S01]  /*1810*/  ULEA UR5, UR8, UR5, 0x18 ;  /* 0x0000000508057291 */ /* 0x020fe2000f8ec0ff */
[C---:B-1--4-:R-:W-:Y:S01]  /*1820*/  IMAD R2, R0.reuse, 0x40, R0 ;  /* 0x0000004000027824 */ /* 0x052fe200078e0200 */
[C---:B------:R-:W-:Y:S01]  /*1830*/  ISETP.NE.AND P1, PT, R0.reuse, RZ, PT ;  /* 0x000000ff0000720c */ /* 0x040fe20003f25270 */
[----:B------:R-:W-:-:S03]  /*1840*/  IMAD.SHL.U32 R57, R0, 0x20, RZ ;  /* 0x0000002000397824 */ /* 0x000fc600078e00ff */
[----:B------:R-:W-:Y:S01]  /*1850*/  LOP3.LUT R56, R2, 0x1c8, RZ, 0xc0, !PT ;  /* 0x000001c802387812 */ /* 0x000fe200078ec0ff */
[----:B------:R-:W-:-:S03]  /*1860*/  IMAD.U32 R2, RZ, RZ, UR5 ;  /* 0x00000005ff027e24 */ /* 0x000fc6000f8e00ff */
[----:B------:R-:W-:-:S04]  /*1870*/  LOP3.LUT R57, R56, 0x200, R57, 0xf8, !PT ;  /* 0x0000020038397812 */ /* 0x000fc800078ef839 */
[----:B------:R-:W-:-:S05]  /*1880*/  IADD3 R60, PT, PT, R2, R57, R57 ;  /* 0x00000039023c7210 */ /* 0x000fca0007ffe039 */
[C---:B------:R-:W-:Y:S02]  /*1890*/  VIADD R56, R60.reuse, 0x880 ;  /* 0x000008803c387836 */ /* 0x040fe40000000000 */
[----:B------:R-:W-:-:S03]  /*18a0*/  VIADD R61, R60, 0x8c0 ;  /* 0x000008c03c3d7836 */ /* 0x000fc60000000000 */
[----:B------:R-:W-:Y:S02]  /*18b0*/  SHF.R.U32.HI R57, RZ, 0x3, R56 ;  /* 0x00000003ff397819 */ /* 0x000fe40000011638 */
[----:B------:R-:W-:Y:S02]  /*18c0*/  SHF.R.U32.HI R62, RZ, 0x3, R61 ;  /* 0x00000003ff3e7819 */ /* 0x000fe4000001163d */
[----:B------:R-:W-:Y:S01]  /*18d0*/  LOP3.LUT R63, R56, 0x70, R57, 0x78, !PT ;  /* 0x00000070383f7812 */ /* 0x000fe200078e7839 */
[C---:B------:R-:W-:Y:S01]  /*18e0*/  VIADD R56, R60.reuse, 0x8a0 ;  /* 0x000008a03c387836 */ /* 0x040fe20000000000 */
[----:B------:R-:W-:Y:S01]  /*18f0*/  LOP3.LUT R64, R61, 0x70, R62, 0x78, !PT ;  /* 0x000000703d407812 */ /* 0x000fe200078e783e */
[----:B------:R-:W-:Y:S02]  /*1900*/  VIADD R60, R60, 0x8e0 ;  /* 0x000008e03c3c7836 */ /* 0x000fe40000000000 */
[----:B------:R-:W1:Y:S01]  /*1910*/  LDSM.16.M88.4 R68, [R63] ;  /* 0x000000003f44783b */ /* 0x000e620000000200 */
[----:B------:R-:W-:-:S02]  /*1920*/  SHF.R.U32.HI R57, RZ, 0x3, R56 ;  /* 0x00000003ff397819 */ /* 0x000fc40000011638 */
[----:B------:R-:W-:Y:S01]  /*1930*/  SHF.R.U32.HI R61, RZ, 0x3, R60 ;  /* 0x00000003ff3d7819 */ /* 0x000fe2000001163c */
[----:B------:R-:W-:Y:S01]  /*1940*/  LDSM.16.M88.4 R64, [R64] ;  /* 0x000000004040783b */ /* 0x000fe20000000200 */
[----:B------:R-:W-:Y:S02]  /*1950*/  LOP3.LUT R57, R56, 0x70, R57, 0x78, !PT ;  /* 0x0000007038397812 */ /* 0x000fe400078e7839 */
[----:B------:R-:W-:-:S04]  /*1960*/  LOP3.LUT R61, R60, 0x70, R61, 0x78, !PT ;  /* 0x000000703c3d7812 */ /* 0x000fc800078e783d */
[----:B------:R-:W4:Y:S04]  /*1970*/  LDSM.16.M88.4 R56, [R57] ;  /* 0x000000003938783b */ /* 0x000f280000000200 */
[----:B------:R-:W5:Y:S01]  /*1980*/  LDSM.16.M88.4 R60, [R61] ;  /* 0x000000003d3c783b */ /* 0x000f620000000200 */
[C---:B-1----:R-:W-:Y:S08]  /*1990*/  HMMA.16816.F32 R72, R52.reuse, R68, RZ ;  /* 0x000000443448723c */ /* 0x042ff000000018ff */
[----:B------:R-:W-:-:S12]  /*19a0*/  HMMA.16816.F32 R68, R52, R70, RZ ;  /* 0x000000463444723c */ /* 0x000fd800000018ff */
[C---:B----4-:R-:W-:Y:S08]  /*19b0*/  HMMA.16816.F32 R72, R48.reuse, R56, R72 ;  /* 0x000000383048723c */ /* 0x050ff00000001848 */
[----:B------:R-:W-:-:S12]  /*19c0*/  HMMA.16816.F32 R68, R48, R58, R68 ;  /* 0x0000003a3044723c */ /* 0x000fd80000001844 */
[----:B------:R-:W-:Y:S01]  /*19d0*/  HMMA.16816.F32 R72, R44, R64, R72 ;  /* 0x000000402c48723c */ /* 0x000fe20000001848 */
[----:B------:R-:W-:-:S04]  /*19e0*/  @!P1 IMAD.MOV.U32 R65, RZ, RZ, 0x1 ;  /* 0x00000001ff419424 */ /* 0x000fc800078e00ff */
[----:B------:R1:W-:Y:S03]  /*19f0*/  @!P1 SYNCS.ARRIVE.TRANS64.ART0 RZ, [R2+URZ+0x8], R65 ;  /* 0x0000084102ff99a7 */ /* 0x0003e600085000ff */
[----:B------:R-:W-:-:S12]  /*1a00*/  HMMA.16816.F32 R68, R44, R66, R68 ;  /* 0x000000422c44723c */ /* 0x000fd80000001844 */
[C---:B--23-5:R-:W-:Y:S08]  /*1a10*/  HMMA.16816.F32 R56, R40.reuse, R60, R72 ;  /* 0x0000003c2838723c */ /* 0x06cff00000001848 */
[----:B------:R-:W-:Y:S01]  /*1a20*/  HMMA.16816.F32 R68, R40, R62, R68 ;  /* 0x0000003e2844723c */ /* 0x000fe20000001844 */
[----:B------:R-:W-:-:S04]  /*1a30*/  NOP ;  /* 0x0000000000007918 */ /* 0x000fc80000000000 */
[----:B-1----:R-:W-:-:S15]  /*1a40*/  @P0 BRA `(.L_x_27) ;  /* 0x0000000000980947 */ /* 0x002fde0003800000 */
[----:B------:R-:W-:Y:S01]  /*1a50*/  IMAD.U32 R61, R86, -0x80000000, RZ ;  /* 0x80000000563d7824 */ /* 0x000fe200078e00ff */
[----:B------:R-:W-:Y:S03]  /*1a60*/  BSSY B1, `(.L_x_28) ;  /* 0x0000003000017945 */ /* 0x000fe60003800000 */
[----:B------:R-:W1:Y:S02]  /*1a70*/  SYNCS.PHASECHK.TRANS64.TRYWAIT P0, [R2+URZ+0x8], R61 ;  /* 0x0000083d020075a7 */ /* 0x000e6400080011ff */
[----:B-1----:R-:W-:Y:S05]  /*1a80*/  @!P0 BRA `(.L_x_29) ;  /* 0x0000001400508947 */ /* 0x002fea0003800000 */
.L_x_53:
[----:B------:R-:W-:Y:S05]  /*1a90*/  BSYNC B1 ;  /* 0x0000000000017941 */ /* 0x000fea0003800000 */
.L_x_28:
[----:B------:R-:W-:Y:S02]  /*1aa0*/  ELECT P3, URZ, PT ;  /* 0x0000000000ff782f */ /* 0x000fe40003860000 */
[----:B------:R-:W-:Y:S02]  /*1ab0*/  LOP3.LUT R60, RZ, R85, RZ, 0x33, !PT ;  /* 0x00000055ff3c7212 */ /* 0x000fe400078e33ff */
[----:B------:R-:W-:-:S03]  /*1ac0*/  ELECT P0, URZ, PT ;  /* 0x0000000000ff782f */ /* 0x000fc60003800000 */
[----:B-1----:R-:W-:-:S04]  /*1ad0*/  IMAD.IADD R61, R87, 0x1, R60 ;  /* 0x00000001573d7824 */ /* 0x002fc800078e023c */
[----:B------:R-:W-:Y:S02]  /*1ae0*/  IMAD R62, R61, 0x4, R2 ;  /* 0x000000043d3e7824 */ /* 0x000fe400078e0202 */
[----:B------:R-:W-:-:S04]  /*1af0*/  @P3 IMAD.MOV.U32 R61, RZ, RZ, 0x800 ;  /* 0x00000800ff3d3424 */ /* 0x000fc800078e00ff */
[----:B------:R-:W-:Y:S01]  /*1b00*/  @P0 VIADD R64, R2, 0x880 ;  /* 0x0000088002400836 */ /* 0x000fe20000000000 */
[----:B------:R-:W-:Y:S01]  /*1b10*/  VOTEU.ANY UP0, P0 ;  /* 0x0000000000ff7886 */ /* 0x000fe20000000100 */
[----:B------:R1:W-:Y:S01]  /*1b20*/  @P3 SYNCS.ARRIVE.TRANS64 RZ, [R2+URZ], R61 ;  /* 0x0000003d02ff39a7 */ /* 0x0003e200080000ff */
[----:B------:R-:W2:Y:S01]  /*1b30*/  LDS R63, [R62+0x1880] ;  /* 0x001880003e3f7984 */ /* 0x000ea20000000800 */
[----:B------:R-:W-:Y:S01]  /*1b40*/  @P0 IADD3 R60, P3, PT, R90, 0x80, RZ ;  /* 0x000000805a3c0810 */ /* 0x000fe20007f7e0ff */
[----:B------:R-:W-:Y:S01]  /*1b50*/  VOTEU.ANY UP1, P0 ;  /* 0x0000000000ff7886 */ /* 0x000fe20000020100 */
[----:B------:R-:W-:Y:S01]  /*1b60*/  @P0 R2UR UR16, R64 ;  /* 0x00000000401002ca */ /* 0x000fe200000e0000 */
[----:B------:R-:W-:Y:S01]  /*1b70*/  @UP0 UMOV UR18, URZ ;  /* 0x000000ff00120c82 */ /* 0x000fe20008000000 */
[----:B------:R-:W-:Y:S01]  /*1b80*/  @P0 R2UR UR5, R60 ;  /* 0x000000003c0502ca */ /* 0x000fe200000e0000 */
[----:B-1----:R-:W-:Y:S01]  /*1b90*/  @P0 IMAD.X R61, RZ, RZ, R91, P3 ;  /* 0x000000ffff3d0224 */ /* 0x002fe200018e065b */
[----:B------:R-:W-:-:S04]  /*1ba0*/  PLOP3.LUT P3, PT, PT, PT, PT, 0x8, 0x80 ;  /* 0x000000000080781c */ /* 0x000fc80003f6e170 */
[----:B------:R-:W-:-:S07]  /*1bb0*/  @P0 R2UR UR8, R61 ;  /* 0x000000003d0802ca */ /* 0x000fce00000e0000 */
[----:B------:R-:W-:-:S06]  /*1bc0*/  IMAD.U32 R60, RZ, RZ, UR5 ;  /* 0x00000005ff3c7e24 */ /* 0x000fcc000f8e00ff */
[----:B------:R-:W-:Y:S01]  /*1bd0*/  IMAD.U32 R61, RZ, RZ, UR8 ;  /* 0x00000008ff3d7e24 */ /* 0x000fe2000f8e00ff */
[----:B------:R-:W-:-:S04]  /*1be0*/  @P0 R2UR UR8, R60 ;  /* 0x000000003c0802ca */ /* 0x000fc800000e0000 */
[----:B------:R-:W-:Y:S01]  /*1bf0*/  @P0 R2UR UR9, R61 ;  /* 0x000000003d0902ca */ /* 0x000fe200000e0000 */
[----:B--2---:R-:W-:-:S14]  /*1c00*/  @P0 IMAD R60, R63, 0x10, R88 ;  /* 0x000000103f3c0824 */ /* 0x004fdc00078e0258 */
.L_x_30:
[----:B------:R-:W-:-:S13]  /*1c10*/  @P0 ELECT P3, URZ, PT ;  /* 0x0000000000ff082f */ /* 0x000fda0003860000 */
[----:B------:R-:W-:Y:S02]  /*1c20*/  @P3 R2UR.BROADCAST UR20, R3 ;  /* 0x00000000031432ca */ /* 0x000fe400008e0000 */
        /* <DEDUP_REMOVED lines=8> */
.L_x_27:
[----:B------:R-:W-:Y:S05]  /*1cb0*/  BSYNC B0 ;  /* 0x0000000000007941 */ /* 0x000fea0003800000 */
.L_x_26:
[----:B------:R-:W-:Y:S01]  /*1cc0*/  ISETP.GT.U32.AND P3, PT, R0, 0xf, PT ;  /* 0x0000000f0000780c */ /* 0x000fe20003f64070 */
[----:B------:R-:W-:Y:S01]  /*1cd0*/  BSSY B0, `(.L_x_31) ;  /* 0x0000043000007945 */ /* 0x000fe20003800000 */
[----:B------:R-:W-:-:S04]  /*1ce0*/  ISETP.NE.AND P0, PT, R5, RZ, PT ;  /* 0x000000ff0500720c */ /* 0x000fc80003f05270 */
[----:B------:R-:W-:-:S07]  /*1cf0*/  FSEL R4, R4, R83, !P0 ;  /* 0x0000005304047208 */ /* 0x000fce0004000000 */
[----:B------:R-:W-:Y:S05]  /*1d00*/  @P3 BRA `(.L_x_32) ;  /* 0x0000000000fc3947 */ /* 0x000fea0003800000 */
[----:B------:R-:W-:Y:S01]  /*1d10*/  FMUL R64, R57, UR4 ;  /* 0x0000000439407c20 */ /* 0x000fe20008400000 */
[----:B------:R-:W-:Y:S01]  /*1d20*/  FMUL R62, R69, UR4 ;  /* 0x00000004453e7c20 */ /* 0x000fe20008400000 */
[----:B------:R-:W-:Y:S01]  /*1d30*/  FMUL R56, R56, UR4 ;  /* 0x0000000438387c20 */ /* 0x000fe20008400000 */
[----:B------:R-:W-:Y:S01]  /*1d40*/  FMUL R68, R68, UR4 ;  /* 0x0000000444447c20 */ /* 0x000fe20008400000 */
[----:B------:R-:W-:Y:S02]  /*1d50*/  UMOV UR5, 0xf ;  /* 0x0000000f00057882 */ /* 0x000fe40000000000 */
[----:B------:R-:W-:-:S04]  /*1d60*/  FMNMX.NAN R57, R64, R62, !PT ;  /* 0x0000003e40397209 */ /* 0x000fc80007820000 */
[----:B------:R-:W-:Y:S01]  /*1d70*/  FMNMX3.NAN R57, R56, R68, R57, !PT ;  /* 0x0000004438397276 */ /* 0x000fe20007820039 */
[----:B------:R-:W-:Y:S06]  /*1d80*/  BRA.DIV UR5, `(.L_x_33) ;  /* 0x0000001205a87947 */ /* 0x000fec000b800000 */
[----:B------:R-:W-:Y:S02]  /*1d90*/  IMAD.MOV.U32 R66, RZ, RZ, 0xf ;  /* 0x0000000fff427424 */ /* 0x000fe400078e00ff */
[----:B------:R-:W-:Y:S02]  /*1da0*/  IMAD.MOV.U32 R72, RZ, RZ, 0xf ;  /* 0x0000000fff487424 */ /* 0x000fe400078e00ff */
[----:B------:R-:W-:Y:S01]  /*1db0*/  IMAD.MOV.U32 R65, RZ, RZ, 0xf ;  /* 0x0000000fff417424 */ /* 0x000fe200078e00ff */
[----:B------:R-:W1:Y:S02]  /*1dc0*/  SHFL.BFLY PT, R60, R57, 0x2, 0x1f ;  /* 0x0c401f00393c7f89 */ /* 0x000e6400000e0000 */
[----:B-1----:R-:W-:-:S05]  /*1dd0*/  FMNMX R63, R57, R60, !PT ;  /* 0x0000003c393f7209 */ /* 0x002fca0007800000 */
[----:B------:R-:W1:Y:S02]  /*1de0*/  SHFL.BFLY PT, R60, R63, 0x1, 0x1f ;  /* 0x0c201f003f3c7f89 */ /* 0x000e6400000e0000 */
[----:B-1----:R-:W-:-:S04]  /*1df0*/  FMNMX R61, R63, R60, !PT ;  /* 0x0000003c3f3d7209 */ /* 0x002fc80007800000 */
[----:B------:R-:W-:-:S04]  /*1e00*/  FMNMX R60, R4, R61, !PT ;  /* 0x0000003d043c7209 */ /* 0x000fc80007800000 */
[----:B------:R-:W-:-:S05]  /*1e10*/  FSEL R61, R61, R60, !P0 ;  /* 0x0000003c3d3d7208 */ /* 0x000fca0004000000 */
[--C-:B------:R-:W-:Y:S01]  /*1e20*/  FADD R56, R56, -R61.reuse ;  /* 0x8000003d38387221 */ /* 0x100fe20000000000 */
[--C-:B------:R-:W-:Y:S01]  /*1e30*/  FADD R64, R64, -R61.reuse ;  /* 0x8000003d40407221 */ /* 0x100fe20000000000 */
[--C-:B------:R-:W-:Y:S01]  /*1e40*/  FADD R68, R68, -R61.reuse ;  /* 0x8000003d44447221 */ /* 0x100fe20000000000 */
[----:B------:R-:W-:Y:S01]  /*1e50*/  FADD R62, R62, -R61 ;  /* 0x8000003d3e3e7221 */ /* 0x000fe20000000000 */
[----:B------:R-:W-:Y:S01]  /*1e60*/  FMUL R56, R56, 1.4426950216293334961 ;  /* 0x3fb8aa3b38387820 */ /* 0x000fe20000400000 */
[----:B------:R-:W-:Y:S01]  /*1e70*/  FMUL R64, R64, 1.4426950216293334961 ;  /* 0x3fb8aa3b40407820 */ /* 0x000fe20000400000 */
[----:B------:R-:W-:Y:S01]  /*1e80*/  FMUL R68, R68, 1.4426950216293334961 ;  /* 0x3fb8aa3b44447820 */ /* 0x000fe20000400000 */
[----:B------:R-:W-:Y:S02]  /*1e90*/  FMUL R62, R62, 1.4426950216293334961 ;  /* 0x3fb8aa3b3e3e7820 */ /* 0x000fe40000400000 */
[----:B------:R1:W-:Y:S08]  /*1ea0*/  MUFU.EX2 R57, R64 ;  /* 0x0000004000397308 */ /* 0x0003f00000000800 */
[----:B------:R-:W2:Y:S01]  /*1eb0*/  MUFU.EX2 R56, R56 ;  /* 0x0000003800387308 */ /* 0x000ea20000000800 */
[----:B-1----:R-:W-:-:S07]  /*1ec0*/  IMAD.MOV.U32 R64, RZ, RZ, 0xf ;  /* 0x0000000fff407424 */ /* 0x002fce00078e00ff */
[----:B------:R-:W1:Y:S08]  /*1ed0*/  MUFU.EX2 R68, R68 ;  /* 0x0000004400447308 */ /* 0x000e700000000800 */
[----:B------:R-:W3:Y:S01]  /*1ee0*/  MUFU.EX2 R69, R62 ;  /* 0x0000003e00457308 */ /* 0x000ee20000000800 */
[----:B--2---:R-:W-:-:S04]  /*1ef0*/  FADD R66, RZ, R56 ;  /* 0x00000038ff427221 */ /* 0x004fc80000000000 */
[----:B------:R-:W-:-:S04]  /*1f00*/  FADD R63, R57, R66 ;  /* 0x00000042393f7221 */ /* 0x000fc80000000000 */
[----:B-1----:R-:W-:-:S04]  /*1f10*/  FADD R66, R68, R63 ;  /* 0x0000003f44427221 */ /* 0x002fc80000000000 */
[----:B---3--:R-:W-:-:S05]  /*1f20*/  FADD R66, R69, R66 ;  /* 0x0000004245427221 */ /* 0x008fca0000000000 */
[----:B------:R-:W1:Y:S02]  /*1f30*/  SHFL.BFLY PT, R63, R66, 0x2, 0x1f ;  /* 0x0c401f00423f7f89 */ /* 0x000e6400000e0000 */
[----:B-1----:R-:W-:-:S05]  /*1f40*/  FADD R63, R66, R63 ;  /* 0x0000003f423f7221 */ /* 0x002fca0000000000 */
[----:B------:R1:W2:Y:S02]  /*1f50*/  SHFL.BFLY PT, R64, R63, 0x1, 0x1f ;  /* 0x0c201f003f407f89 */ /* 0x0002a400000e0000 */
.L_x_59:
[----:B------:R-:W-:Y:S01]  /*1f60*/  BSSY.RECONVERGENT B1, `(.L_x_34) ;  /* 0x0000017000017945 */ /* 0x000fe20003800200 */
[----:B-12---:R-:W-:-:S03]  /*1f70*/  FADD R63, R63, R64 ;  /* 0x000000403f3f7221 */ /* 0x006fc60000000000 */
[----:B------:R-:W-:Y:S05]  /*1f80*/  @!P0 BRA `(.L_x_35) ;  /* 0x0000000000508947 */ /* 0x000fea0003800000 */
[----:B------:R-:W-:-:S04]  /*1f90*/  FADD R60, R83, -R60 ;  /* 0x8000003c533c7221 */ /* 0x000fc80000000000 */
[----:B------:R-:W-:-:S06]  /*1fa0*/  FMUL R60, R60, 1.4426950216293334961 ;  /* 0x3fb8aa3b3c3c7820 */ /* 0x000fcc0000400000 */
[----:B------:R-:W1:Y:S02]  /*1fb0*/  MUFU.EX2 R60, R60 ;  /* 0x0000003c003c7308 */ /* 0x000e640000000800 */
[-C--:B-1----:R-:W-:Y:S01]  /*1fc0*/  FFMA R63, R84, R60.reuse, R63 ;  /* 0x0000003c543f7223 */ /* 0x082fe2000000003f */
[-C--:B------:R-:W-:Y:S01]  /*1fd0*/  FMUL R37, R37, R60.reuse ;  /* 0x0000003c25257220 */ /* 0x080fe20000400000 */
        /* <DEDUP_REMOVED lines=14> */
[----:B------:R-:W-:-:S07]  /*20c0*/  FMUL R9, R9, R60 ;  /* 0x0000003c09097220 */ /* 0x000fce0000400000 */
.L_x_35:
[----:B------:R-:W-:Y:S05]  /*20d0*/  BSYNC.RECONVERGENT B1 ;  /* 0x0000000000017941 */ /* 0x000fea0003800200 */
.L_x_34:
[----:B------:R-:W-:Y:S02]  /*20e0*/  IMAD.MOV.U32 R84, RZ, RZ, R63 ;  /* 0x000000ffff547224 */ /* 0x000fe400078e003f */
[----:B------:R-:W-:-:S07]  /*20f0*/  IMAD.MOV.U32 R83, RZ, RZ, R61 ;  /* 0x000000ffff537224 */ /* 0x000fce00078e003d */
.L_x_32:
[----:B------:R-:W-:Y:S05]  /*2100*/  BSYNC B0 ;  /* 0x0000000000007941 */ /* 0x000fea0003800000 */
.L_x_31:
[----:B------:R-:W-:-:S04]  /*2110*/  IMAD.U32 R61, R80, -0x80000000, RZ ;  /* 0x80000000503d7824 */ /* 0x000fc800078e00ff */
[----:B------:R-:W1:Y:S02]  /*2120*/  SYNCS.PHASECHK.TRANS64.TRYWAIT P0, [R2+URZ+0x10], R61 ;  /* 0x0000103d020075a7 */ /* 0x000e6400080011ff */
[----:B-1----:R-:W-:Y:S05]  /*2130*/  @P0 BRA `(.L_x_36) ;  /* 0x0000000000080947 */ /* 0x002fea0003800000 */
[----:B------:R-:W1:Y:S02]  /*2140*/  SYNCS.PHASECHK.TRANS64.TRYWAIT P0, [R2+URZ+0x10], R61 ;  /* 0x0000103d020075a7 */ /* 0x000e6400080011ff */
[----:B-1----:R-:W-:Y:S05]  /*2150*/  @!P0 BRA `(.L_x_37) ;  /* 0x0000001000808947 */ /* 0x002fea0003800000 */
.L_x_36:
[----:B------:R-:W-:Y:S01]  /*2160*/  IMAD R60, R0, 0x80, R0 ;  /* 0x00000080003c7824 */ /* 0x000fe200078e0200 */
[----:B------:R-:W-:Y:S05]  /*2170*/  WARPSYNC.ALL ;  /* 0x0000000000007948 */ /* 0x000fea0003800000 */
[----:B------:R-:W-:Y:S01]  /*2180*/  NOP ;  /* 0x0000000000007918 */ /* 0x000fe20000000000 */
[----:B-1----:R-:W-:Y:S01]  /*2190*/  LOP3.LUT R61, R60, 0x790, RZ, 0xc0, !PT ;  /* 0x000007903c3d7812 */ /* 0x002fe200078ec0ff */
[----:B------:R-:W-:Y:S01]  /*21a0*/  VIADD R76, R87, 0xffffffff ;  /* 0xffffffff574c7836 */ /* 0x000fe20000000000 */
[----:B------:R-:W-:Y:S01]  /*21b0*/  F2FP.F16.F32.PACK_AB R79, R71, R70 ;  /* 0x00000046474f723e */ /* 0x000fe200000000ff */
[----:B------:R-:W-:Y:S01]  /*21c0*/  VIADD R82, R82, 0x1 ;  /* 0x0000000152527836 */ /* 0x000fe20000000000 */
[----:B------:R-:W-:Y:S01]  /*21d0*/  F2FP.F16.F32.PACK_AB R78, R69, R68 ;  /* 0x00000044454e723e */ /* 0x000fe200000000ff */
[----:B------:R-:W-:Y:S01]  /*21e0*/  IMAD.IADD R64, R2, 0x1, R61 ;  /* 0x0000000102407824 */ /* 0x000fe200078e023d */
[C---:B------:R-:W-:Y:S01]  /*21f0*/  ISETP.GE.AND P3, PT, R5.reuse, R76, PT ;  /* 0x0000004c0500720c */ /* 0x040fe20003f66270 */
[----:B------:R-:W-:Y:S01]  /*2200*/  VIADD R5, R5, 0x1 ;  /* 0x0000000105057836 */ /* 0x000fe20000000000 */
[----:B------:R-:W-:Y:S01]  /*2210*/  PLOP3.LUT P0, PT, PT, PT, PT, 0x80, 0x8 ;  /* 0x000000000008781c */ /* 0x000fe20003f0f070 */
[C---:B------:R-:W-:Y:S01]  /*2220*/  VIADD R65, R64.reuse, 0x10c0 ;  /* 0x000010c040417836 */ /* 0x040fe20000000000 */
[----:B------:R-:W-:Y:S01]  /*2230*/  F2FP.F16.F32.PACK_AB R76, R57, R56 ;  /* 0x00000038394c723e */ /* 0x000fe200000000ff */
[C---:B------:R-:W-:Y:S01]  /*2240*/  VIADD R60, R64.reuse, 0x1080 ;  /* 0x00001080403c7836 */ /* 0x040fe20000000000 */
[----:B------:R-:W-:Y:S01]  /*2250*/  F2FP.F16.F32.PACK_AB R77, R59, R58 ;  /* 0x0000003a3b4d723e */ /* 0x000fe200000000ff */
[C---:B------:R-:W-:Y:S01]  /*2260*/  VIADD R67, R64.reuse, 0x10a0 ;  /* 0x000010a040437836 */ /* 0x040fe20000000000 */
[----:B------:R-:W-:Y:S01]  /*2270*/  SHF.R.U32.HI R66, RZ, 0x3, R65 ;  /* 0x00000003ff427819 */ /* 0x000fe20000011641 */
[----:B------:R-:W-:Y:S01]  /*2280*/  VIADD R64, R64, 0x10e0 ;  /* 0x000010e040407836 */ /* 0x000fe20000000000 */
[----:B------:R-:W-:Y:S01]  /*2290*/  SHF.R.U32.HI R61, RZ, 0x3, R60 ;  /* 0x00000003ff3d7819 */ /* 0x000fe2000001163c */
[----:B------:R-:W-:Y:S01]  /*22a0*/  @!P1 IMAD.MOV.U32 R59, RZ, RZ, 0x1 ;  /* 0x00000001ff3b9424 */ /* 0x000fe200078e00ff */
[----:B------:R-:W-:Y:S01]  /*22b0*/  SHF.R.U32.HI R72, RZ, 0x3, R67 ;  /* 0x00000003ff487819 */ /* 0x000fe20000011643 */
[----:B------:R-:W-:Y:S01]  /*22c0*/  @!P3 IMAD.U32 R57, R7, -0x80000000, RZ ;  /* 0x800000000739b824 */ /* 0x000fe200078e00ff */
[----:B------:R-:W-:-:S02]  /*22d0*/  LOP3.LUT R66, R65, 0x70, R66, 0x78, !PT ;  /* 0x0000007041427812 */ /* 0x000fc400078e7842 */
[----:B------:R-:W-:Y:S02]  /*22e0*/  SHF.R.U32.HI R65, RZ, 0x3, R64 ;  /* 0x00000003ff417819 */ /* 0x000fe40000011640 */
[----:B------:R-:W-:Y:S02]  /*22f0*/  LOP3.LUT R92, R67, 0x70, R72, 0x78, !PT ;  /* 0x00000070435c7812 */ /* 0x000fe400078e7848 */
[----:B------:R-:W-:Y:S02]  /*2300*/  LOP3.LUT R61, R60, 0x70, R61, 0x78, !PT ;  /* 0x000000703c3d7812 */ /* 0x000fe400078e783d */
[----:B------:R-:W-:Y:S01]  /*2310*/  LOP3.LUT R72, R64, 0x70, R65, 0x78, !PT ;  /* 0x0000007040487812 */ /* 0x000fe200078e7841 */
[----:B------:R-:W1:Y:S01]  /*2320*/  LDSM.16.MT88.4 R68, [R92] ;  /* 0x000000005c44783b */ /* 0x000e620000004200 */
[----:B------:R-:W-:-:S03]  /*2330*/  LOP3.LUT R80, R80, 0x1, RZ, 0x3c, !PT ;  /* 0x0000000150507812 */ /* 0x000fc600078e3cff */
[----:B------:R-:W2:Y:S04]  /*2340*/  LDSM.16.MT88.4 R60, [R61] ;  /* 0x000000003d3c783b */ /* 0x000ea80000004200 */
[----:B------:R-:W3:Y:S04]  /*2350*/  LDSM.16.MT88.4 R64, [R66] ;  /* 0x000000004240783b */ /* 0x000ee80000004200 */
[----:B------:R-:W4:Y:S01]  /*2360*/  LDSM.16.MT88.4 R72, [R72] ;  /* 0x000000004848783b */ /* 0x000f220000004200 */
[----:B------:R1:W3:Y:S01]  /*2370*/  @!P3 SYNCS.PHASECHK.TRANS64.TRYWAIT P0, [R2+URZ], R57 ;  /* 0x000000390200b5a7 */ /* 0x0002e200080011ff */
[----:B------:R1:W-:Y:S01]  /*2380*/  @!P1 SYNCS.ARRIVE.TRANS64.ART0 RZ, [R2+URZ+0x18], R59 ;  /* 0x0000183b02ff99a7 */ /* 0x0003e200085000ff */
[----:B------:R-:W-:Y:S01]  /*2390*/  ISETP.NE.AND P1, PT, R82, RZ, PT ;  /* 0x000000ff5200720c */ /* 0x000fe20003f25270 */
[C---:B-1----:R-:W-:Y:S08]  /*23a0*/  HMMA.16816.F32 R28, R76.reuse, R68, R28 ;  /* 0x000000444c1c723c */ /* 0x042ff0000000181c */
[C---:B--2---:R-:W-:Y:S08]  /*23b0*/  HMMA.16816.F32 R36, R76.reuse, R60, R36 ;  /* 0x0000003c4c24723c */ /* 0x044ff00000001824 */
[C---:B------:R-:W-:Y:S08]  /*23c0*/  HMMA.16816.F32 R32, R76.reuse, R62, R32 ;  /* 0x0000003e4c20723c */ /* 0x040ff00000001820 */
[C---:B---3--:R-:W-:Y:S08]  /*23d0*/  HMMA.16816.F32 R20, R76.reuse, R64, R20 ;  /* 0x000000404c14723c */ /* 0x048ff00000001814 */
[C---:B------:R-:W-:Y:S08]  /*23e0*/  HMMA.16816.F32 R16, R76.reuse, R66, R16 ;  /* 0x000000424c10723c */ /* 0x040ff00000001810 */
[C---:B------:R-:W-:Y:S08]  /*23f0*/  HMMA.16816.F32 R24, R76.reuse, R70, R24 ;  /* 0x000000464c18723c */ /* 0x040ff00000001818 */
[C---:B----4-:R-:W-:Y:S08]  /*2400*/  HMMA.16816.F32 R12, R76.reuse, R72, R12 ;  /* 0x000000484c0c723c */ /* 0x050ff0000000180c */
[----:B------:R-:W-:Y:S01]  /*2410*/  HMMA.16816.F32 R8, R76, R74, R8 ;  /* 0x0000004a4c08723c */ /* 0x000fe20000001808 */
[----:B------:R-:W-:-:S04]  /*2420*/  NOP ;  /* 0x0000000000007918 */ /* 0x000fc80000000000 */
[----:B------:R-:W-:-:S15]  /*2430*/  @P1 BRA `(.L_x_38) ;  /* 0xffffffec00f81947 */ /* 0x000fde000383ffff */
.L_x_17:
[----:B------:R-:W-:Y:S01]  /*2440*/  SHF.R.U32.HI R5, RZ, 0x1, R0 ;  /* 0x00000001ff057819 */ /* 0x000fe20000011600 */
[C---:B------:R-:W-:Y:S01]  /*2450*/  IMAD.SHL.U32 R4, R0.reuse, 0x20, RZ ;  /* 0x0000002000047824 */ /* 0x040fe200078e00ff */
[C---:B-1----:R-:W-:Y:S01]  /*2460*/  ISETP.GE.U32.AND P0, PT, R0.reuse, 0x10, PT ;  /* 0x000000100000780c */ /* 0x042fe20003f06070 */
[----:B------:R-:W-:Y:S01]  /*2470*/  BSSY.RECONVERGENT B0, `(.L_x_39) ;  /* 0x0000046000007945 */ /* 0x000fe20003800200 */
[----:B------:R-:W-:Y:S01]  /*2480*/  F2FP.F16.F32.PACK_AB R7, R35, R34 ;  /* 0x000000222307723e */ /* 0x000fe200000000ff */
[----:B------:R-:W-:Y:S01]  /*2490*/  IMAD R5, R0, 0x40, R5 ;  /* 0x0000004000057824 */ /* 0x000fe200078e0205 */
[----:B------:R-:W-:Y:S01]  /*24a0*/  LOP3.LUT R4, R4, 0x1e0, RZ, 0xc0, !PT ;  /* 0x000001e004047812 */ /* 0x000fe200078ec0ff */
[----:B------:R-:W-:Y:S01]  /*24b0*/  IMAD.MOV.U32 R45, RZ, RZ, R37 ;  /* 0x000000ffff2d7224 */ /* 0x000fe200078e0025 */
[----:B------:R-:W-:Y:S01]  /*24c0*/  F2FP.F16.F32.PACK_AB R35, R27, R26 ;  /* 0x0000001a1b23723e */ /* 0x000fe200000000ff */
[----:B------:R-:W-:Y:S01]  /*24d0*/  IMAD.MOV.U32 R6, RZ, RZ, R32 ;  /* 0x000000ffff067224 */ /* 0x000fe200078e0020 */
[----:B--2---:R-:W-:Y:S01]  /*24e0*/  LOP3.LUT R41, R5, 0x3c8, RZ, 0xc0, !PT ;  /* 0x000003c805297812 */ /* 0x004fe200078ec0ff */
[----:B---3--:R-:W-:Y:S01]  /*24f0*/  IMAD.MOV.U32 R43, RZ, RZ, R33 ;  /* 0x000000ffff2b7224 */ /* 0x008fe200078e0021 */
[----:B------:R-:W-:Y:S01]  /*2500*/  F2FP.F16.F32.PACK_AB R5, R39, R38 ;  /* 0x000000262705723e */ /* 0x000fe200000000ff */
[----:B------:R-:W-:Y:S01]  /*2510*/  IMAD.MOV.U32 R38, RZ, RZ, R36 ;  /* 0x000000ffff267224 */ /* 0x000fe200078e0024 */
[----:B------:R-:W-:Y:S01]  /*2520*/  F2FP.F16.F32.PACK_AB R33, R31, R30 ;  /* 0x0000001e1f21723e */ /* 0x000fe200000000ff */
[----:B------:R-:W-:-:S02]  /*2530*/  IMAD.IADD R41, R41, 0x1, -R4 ;  /* 0x0000000129297824 */ /* 0x000fc400078e0a04 */
[----:B------:R-:W-:Y:S02]  /*2540*/  IMAD.MOV.U32 R32, RZ, RZ, R28 ;  /* 0x000000ffff207224 */ /* 0x000fe400078e001c */
[----:B------:R-:W-:Y:S01]  /*2550*/  IMAD.MOV.U32 R34, RZ, RZ, R24 ;  /* 0x000000ffff227224 */ /* 0x000fe200078e0018 */
[----:B------:R-:W-:Y:S01]  /*2560*/  IADD3 R41, PT, PT, R2, R41, R41 ;  /* 0x0000002902297210 */ /* 0x000fe20007ffe029 */
[----:B------:R-:W-:Y:S02]  /*2570*/  IMAD.MOV.U32 R36, RZ, RZ, R20 ;  /* 0x000000ffff247224 */ /* 0x000fe400078e0014 */
[----:B------:R-:W-:Y:S02]  /*2580*/  IMAD.MOV.U32 R37, RZ, RZ, R21 ;  /* 0x000000ffff257224 */ /* 0x000fe400078e0015 */
[C---:B------:R-:W-:Y:S02]  /*2590*/  VIADD R26, R41.reuse, 0xa0 ;  /* 0x000000a0291a7836 */ /* 0x040fe40000000000 */
[----:B------:R-:W-:-:S02]  /*25a0*/  VIADD R4, R41, 0x80 ;  /* 0x0000008029047836 */ /* 0x000fc40000000000 */
[----:B------:R-:W-:Y:S01]  /*25b0*/  IMAD.MOV.U32 R41, RZ, RZ, R29 ;  /* 0x000000ffff297224 */ /* 0x000fe200078e001d */
[----:B------:R-:W-:Y:S01]  /*25c0*/  SHF.R.U32.HI R29, RZ, 0x3, R26 ;  /* 0x00000003ff1d7819 */ /* 0x000fe2000001161a */
[----:B------:R-:W-:Y:S01]  /*25d0*/  IMAD.MOV.U32 R39, RZ, RZ, R25 ;  /* 0x000000ffff277224 */ /* 0x000fe200078e0019 */
[----:B------:R-:W-:Y:S01]  /*25e0*/  SHF.R.U32.HI R27, RZ, 0x3, R4 ;  /* 0x00000003ff1b7819 */ /* 0x000fe20000011604 */
[----:B------:R-:W-:Y:S01]  /*25f0*/  IMAD.MOV.U32 R30, RZ, RZ, R16 ;  /* 0x000000ffff1e7224 */ /* 0x000fe200078e0010 */
[----:B------:R-:W-:Y:S01]  /*2600*/  LOP3.LUT R26, R26, 0x30, R29, 0x78, !PT ;  /* 0x000000301a1a7812 */ /* 0x000fe200078e781d */
[----:B------:R-:W-:Y:S01]  /*2610*/  IMAD.MOV.U32 R31, RZ, RZ, R17 ;  /* 0x000000ffff1f7224 */ /* 0x000fe200078e0011 */
[----:B------:R-:W-:Y:S01]  /*2620*/  LOP3.LUT R24, R4, 0x30, R27, 0x78, !PT ;  /* 0x0000003004187812 */ /* 0x000fe200078e781b */
[----:B------:R-:W-:Y:S02]  /*2630*/  IMAD.MOV.U32 R28, RZ, RZ, R12 ;  /* 0x000000ffff1c7224 */ /* 0x000fe400078e000c */
[----:B------:R-:W-:-:S02]  /*2640*/  IMAD.MOV.U32 R29, RZ, RZ, R13 ;  /* 0x000000ffff1d7224 */ /* 0x000fc400078e000d */
[----:B------:R-:W-:Y:S02]  /*2650*/  IMAD.MOV.U32 R20, RZ, RZ, R8 ;  /* 0x000000ffff147224 */ /* 0x000fe400078e0008 */
[----:B------:R-:W-:Y:S01]  /*2660*/  IMAD.MOV.U32 R21, RZ, RZ, R9 ;  /* 0x000000ffff157224 */ /* 0x000fe200078e0009 */
[----:B------:R-:W-:Y:S06]  /*2670*/  @P0 BRA `(.L_x_40) ;  /* 0x0000000000940947 */ /* 0x000fec0003800000 */
[----:B------:R-:W1:Y:S01]  /*2680*/  S2R R4, SR_CTAID.X ;  /* 0x0000000000047919 */ /* 0x000e620000002500 */
[----:B------:R-:W2:Y:S01]  /*2690*/  LDCU.128 UR8, c[0x0][0x580] ;  /* 0x0000b000ff0877ac */ /* 0x000ea20008000c00 */
[----:B------:R-:W-:Y:S01]  /*26a0*/  SHF.R.U32.HI R9, RZ, 0x2, R0 ;  /* 0x00000002ff097819 */ /* 0x000fe20000011600 */
[----:B------:R-:W-:Y:S01]  /*26b0*/  IMAD.SHL.U32 R88, R88, 0x10, RZ ;  /* 0x0000001058587824 */ /* 0x000fe200078e00ff */
[----:B------:R-:W-:Y:S01]  /*26c0*/  FSETP.NE.AND P0, PT, R84, RZ, PT ;  /* 0x000000ff5400720b */ /* 0x000fe20003f05000 */
[----:B-1----:R-:W-:-:S04]  /*26d0*/  IMAD R4, R4, 0x4, R3 ;  /* 0x0000000404047824 */ /* 0x002fc800078e0203 */
[----:B------:R-:W-:-:S05]  /*26e0*/  IMAD.SHL.U32 R0, R4, 0x4, RZ ;  /* 0x0000000404007824 */ /* 0x000fca00078e00ff */
[----:B------:R-:W-:Y:S02]  /*26f0*/  IADD3 R8, P1, P3, R88, R0, R9 ;  /* 0x0000000058087210 */ /* 0x000fe40007b3e009 */
[----:B------:R-:W-:Y:S02]  /*2700*/  SHF.R.S32.HI R9, RZ, 0x1f, R88 ;  /* 0x0000001fff097819 */ /* 0x000fe40000011458 */
[----:B------:R-:W-:Y:S01]  /*2710*/  SHF.R.S32.HI R4, RZ, 0x1f, R0 ;  /* 0x0000001fff047819 */ /* 0x000fe20000011400 */
[----:B------:R-:W-:Y:S02]  /*2720*/  IMAD.MOV.U32 R0, RZ, RZ, 0x3f800000 ;  /* 0x3f800000ff007424 */ /* 0x000fe400078e00ff */
[----:B------:R-:W-:Y:S01]  /*2730*/  IMAD.SHL.U32 R12, R8, 0x4, RZ ;  /* 0x00000004080c7824 */ /* 0x000fe200078e00ff */
[----:B------:R-:W-:-:S03]  /*2740*/  IADD3.X R9, PT, PT, R9, R4, RZ, P1, P3 ;  /* 0x0000000409097210 */ /* 0x000fc60000fe64ff */
[----:B------:R-:W1:Y:S01]  /*2750*/  @P0 MUFU.RCP R0, R84 ;  /* 0x0000005400000308 */ /* 0x000e620000001000 */
[----:B------:R-:W-:Y:S02]  /*2760*/  SHF.L.U64.HI R4, R8, 0x2, R9 ;  /* 0x0000000208047819 */ /* 0x000fe40000010209 */
[C---:B--2---:R-:W-:Y:S02]  /*2770*/  IADD3 R8, P0, PT, R12.reuse, UR10, RZ ;  /* 0x0000000a0c087c10 */ /* 0x044fe4000ff1e0ff */
[----:B------:R-:W-:Y:S02]  /*2780*/  IADD3 R12, P1, PT, R12, UR8, RZ ;  /* 0x000000080c0c7c10 */ /* 0x000fe4000ff3e0ff */
[C---:B------:R-:W-:Y:S02]  /*2790*/  IADD3.X R9, PT, PT, R4.reuse, UR11, RZ, P0, !PT ;  /* 0x0000000b04097c10 */ /* 0x040fe400087fe4ff */
[----:B------:R-:W-:-:S03]  /*27a0*/  IADD3.X R13, PT, PT, R4, UR9, RZ, P1, !PT ;  /* 0x00000009040d7c10 */ /* 0x000fc60008ffe4ff */
[----:B------:R2:W-:Y:S04]  /*27b0*/  STG.E desc[UR6][R8.64], R83 ;  /* 0x0000005308007986 */ /* 0x0005e8000c101906 */
[----:B------:R2:W-:Y:S01]  /*27c0*/  STG.E desc[UR6][R12.64], R84 ;  /* 0x000000540c007986 */ /* 0x0005e2000c101906 */
[C---:B-1----:R-:W-:Y:S01]  /*27d0*/  FMUL R38, R0.reuse, R38 ;  /* 0x0000002600267220 */ /* 0x042fe20000400000 */
[C---:B------:R-:W-:Y:S01]  /*27e0*/  FMUL R45, R0.reuse, R45 ;  /* 0x0000002d002d7220 */ /* 0x040fe20000400000 */
        /* <DEDUP_REMOVED lines=13> */
[----:B--2---:R-:W-:-:S07]  /*28c0*/  FMUL R21, R0, R21 ;  /* 0x0000001500157220 */ /* 0x004fce0000400000 */
.L_x_40:
[----:B------:R-:W-:Y:S05]  /*28d0*/  BSYNC.RECONVERGENT B0 ;  /* 0x0000000000007941 */ /* 0x000fea0003800200 */
.L_x_39:
[----:B------:R1:W-:Y:S06]  /*28e0*/  MEMBAR.ALL.CTA ;  /* 0x0000000000007992 */ /* 0x0003ec0000008000 */
[----:B-1----:R-:W1:Y:S01]  /*28f0*/  FENCE.VIEW.ASYNC.S ;  /* 0x00000000000073c6 */ /* 0x002e620000000000 */
[----:B------:R-:W-:Y:S01]  /*2900*/  IMAD.MOV.U32 R25, RZ, RZ, RZ ;  /* 0x000000ffff197224 */ /* 0x000fe200078e00ff */
[----:B------:R-:W-:Y:S01]  /*2910*/  F2FP.F16.F32.PACK_AB R6, R43, R6 ;  /* 0x000000062b06723e */ /* 0x000fe200000000ff */
[----:B------:R-:W-:Y:S01]  /*2920*/  IMAD.MOV.U32 R27, RZ, RZ, RZ ;  /* 0x000000ffff1b7224 */ /* 0x000fe200078e00ff */
[----:B------:R-:W-:Y:S01]  /*2930*/  F2FP.F16.F32.PACK_AB R4, R45, R38 ;  /* 0x000000262d04723e */ /* 0x000fe200000000ff */
[----:B------:R-:W-:Y:S01]  /*2940*/  BSSY.RECONVERGENT B0, `(.L_x_41) ;  /* 0x000001e000007945 */ /* 0x000fe20003800200 */
[----:B------:R-:W-:-:S02]  /*2950*/  MOV R0, R24 ;  /* 0x0000001800007202 */ /* 0x000fc40000000f00 */
[----:B------:R-:W-:Y:S02]  /*2960*/  MOV R8, R26 ;  /* 0x0000001a00087202 */ /* 0x000fe40000000f00 */
[----:B------:R-:W-:Y:S02]  /*2970*/  F2FP.F16.F32.PACK_AB R34, R39, R34 ;  /* 0x000000222722723e */ /* 0x000fe400000000ff */
[----:B------:R-:W-:Y:S01]  /*2980*/  F2FP.F16.F32.PACK_AB R32, R41, R32 ;  /* 0x000000202920723e */ /* 0x000fe200000000ff */
[----:B-1----:R-:W-:Y:S06]  /*2990*/  BAR.SYNC.DEFER_BLOCKING 0x0 ;  /* 0x0000000000007b1d */ /* 0x002fec0000010000 */
[----:B------:R1:W-:Y:S04]  /*29a0*/  STSM.16.M88.4 [R0], R4 ;  /* 0x0000000400007844 */ /* 0x0003e80000000200 */
[----:B------:R1:W-:Y:S01]  /*29b0*/  STSM.16.M88.4 [R8], R32 ;  /* 0x0000002008007844 */ /* 0x0003e20000000200 */
[----:B------:R2:W-:Y:S06]  /*29c0*/  MEMBAR.ALL.CTA ;  /* 0x0000000000007992 */ /* 0x0005ec0000008000 */
[----:B--2---:R-:W2:Y:S02]  /*29d0*/  FENCE.VIEW.ASYNC.S ;  /* 0x00000000000073c6 */ /* 0x004ea40000000000 */
[----:B--2---:R-:W-:Y:S06]  /*29e0*/  BAR.SYNC.DEFER_BLOCKING 0x0 ;  /* 0x0000000000007b1d */ /* 0x004fec0000010000 */
[----:B------:R-:W-:Y:S05]  /*29f0*/  @P2 BRA `(.L_x_42) ;  /* 0x0000000000482947 */ /* 0x000fea0003800000 */
[----:B------:R-:W2:Y:S01]  /*2a00*/  LDCU.64 UR8, c[0x0][0x348] ;  /* 0x00006900ff0877ac */ /* 0x000ea20008000a00 */
[----:B------:R-:W-:Y:S01]  /*2a10*/  PLOP3.LUT P1, PT, PT, PT, PT, 0x80, 0x8 ;  /* 0x000000000008781c */ /* 0x000fe20003f2f070 */
[----:B-1----:R-:W-:Y:S01]  /*2a20*/  VIADD R0, R2, 0x80 ;  /* 0x0000008002007836 */ /* 0x002fe20000000000 */
[----:B------:R-:W-:Y:S01]  /*2a30*/  UMOV UR17, URZ ;  /* 0x000000ff00117c82 */ /* 0x000fe20008000000 */
[----:B------:R-:W-:Y:S01]  /*2a40*/  UMOV UR18, URZ ;  /* 0x000000ff00127c82 */ /* 0x000fe20008000000 */
[----:B--2---:R-:W-:-:S04]  /*2a50*/  UIADD3 UR8, UP0, UPT, UR8, 0x180, URZ ;  /* 0x0000018008087890 */ /* 0x004fc8000ff1e0ff */
[----:B------:R-:W-:-:S12]  /*2a60*/  UIADD3.X UR9, UPT, UPT, URZ, UR9, URZ, UP0, !UPT ;  /* 0x00000009ff097290 */ /* 0x000fd800087fe4ff */
.L_x_43:
[----:B------:R-:W-:Y:S02]  /*2a70*/  PLOP3.LUT P0, PT, P0, P1, PT, 0xf2, 0x2f ;  /* 0x00000000002f781c */ /* 0x000fe40000703e72 */
[----:B------:R-:W-:Y:S01]  /*2a80*/  @P1 R2UR P0, UR20, R3 ;  /* 0x00000000031412ca */ /* 0x000fe20000000000 */
[----:B------:R-:W-:-:S07]  /*2a90*/  UMOV UR19, UR12 ;  /* 0x0000000c00137c82 */ /* 0x000fce0008000000 */
[----:B------:R-:W-:Y:S02]  /*2aa0*/  PLOP3.LUT P0, PT, P0, P1, PT, 0xf2, 0x2f ;  /* 0x00000000002f781c */ /* 0x000fe40000703e72 */
[----:B------:R-:W-:-:S08]  /*2ab0*/  @P1 R2UR.OR P0, UR16, R0 ;  /* 0x00000000001012ca */ /* 0x000fd00000100000 */
[----:B------:R-:W-:Y:S02]  /*2ac0*/  @P1 PLOP3.LUT P1, PT, P0, PT, PT, 0x80, 0x8 ;  /* 0x000000000008181c */ /* 0x000fe4000072f070 */
[----:B------:R-:W-:-:S03]  /*2ad0*/  PLOP3.LUT P0, PT, PT, PT, PT, 0x80, 0x8 ;  /* 0x000000000008781c */ /* 0x000fc60003f0f070 */
[----:B------:R1:W-:Y:S08]  /*2ae0*/  UTMASTG.4D [UR16], [UR8], desc[URZ] ;  /* 0x0000ff10080073b5 */ /* 0x0003f00008019000 */
[----:B-1----:R-:W-:Y:S05]  /*2af0*/  @P1 BRA.U.ANY `(.L_x_43) ;  /* 0xfffffffd00dc1947 */ /* 0x002fea000393ffff */
[----:B------:R0:W-:Y:S01]  /*2b00*/  UTMACMDFLUSH ;  /* 0x00000000000079b7 */ /* 0x0001e20000000000 */
[----:B------:R-:W-:-:S04]  /*2b10*/  DEPBAR.LE SB0, 0x2 ;  /* 0x000080800000791a */ /* 0x000fc80000000000 */
.L_x_42:
[----:B------:R-:W-:Y:S05]  /*2b20*/  BSYNC.RECONVERGENT B0 ;  /* 0x0000000000007941 */ /* 0x000fea0003800200 */
.L_x_41:
[----:B------:R-:W-:Y:S01]  /*2b30*/  BAR.SYNC.DEFER_BLOCKING 0x0 ;  /* 0x0000000000007b1d */ /* 0x000fe20000010000 */
[----:B------:R-:W-:Y:S02]  /*2b40*/  IADD3 R24, P0, PT, R24, 0x400, RZ ;  /* 0x0000040018187810 */ /* 0x000fe40007f1e0ff */
[----:B------:R-:W-:Y:S02]  /*2b50*/  IADD3 R26, P1, PT, R26, 0x400, RZ ;  /* 0x000004001a1a7810 */ /* 0x000fe40007f3e0ff */
[----:B------:R-:W-:Y:S01]  /*2b60*/  F2FP.F16.F32.PACK_AB R19, R19, R18 ;  /* 0x000000121313723e */ /* 0x000fe200000000ff */
[----:B------:R-:W-:Y:S01]  /*2b70*/  IMAD.X R25, RZ, RZ, RZ, P0 ;  /* 0x000000ffff197224 */ /* 0x000fe200000e06ff */
[----:B------:R-:W-:Y:S01]  /*2b80*/  F2FP.F16.F32.PACK_AB R17, R23, R22 ;  /* 0x000000161711723e */ /* 0x000fe200000000ff */
[----:B------:R-:W-:Y:S01]  /*2b90*/  IMAD.X R27, RZ, RZ, RZ, P1 ;  /* 0x000000ffff1b7224 */ /* 0x000fe200008e06ff */
[----:B------:R-:W-:Y:S01]  /*2ba0*/  F2FP.F16.F32.PACK_AB R11, R11, R10 ;  /* 0x0000000a0b0b723e */ /* 0x000fe200000000ff */
[----:B------:R-:W-:Y:S01]  /*2bb0*/  BSSY.RECONVERGENT B0, `(.L_x_44) ;  /* 0x0000020000007945 */ /* 0x000fe20003800200 */
[----:B------:R-:W-:-:S02]  /*2bc0*/  MOV R24, R24 ;  /* 0x0000001800187202 */ /* 0x000fc40000000f00 */
[----:B------:R-:W-:Y:S02]  /*2bd0*/  F2FP.F16.F32.PACK_AB R16, R37, R36 ;  /* 0x000000242510723e */ /* 0x000fe400000000ff */
[----:B------:R-:W-:Y:S02]  /*2be0*/  F2FP.F16.F32.PACK_AB R18, R31, R30 ;  /* 0x0000001e1f12723e */ /* 0x000fe400000000ff */
[----:B------:R-:W-:Y:S02]  /*2bf0*/  F2FP.F16.F32.PACK_AB R9, R15, R14 ;  /* 0x0000000e0f09723e */ /* 0x000fe400000000ff */
[----:B------:R-:W-:Y:S02]  /*2c00*/  MOV R26, R26 ;  /* 0x0000001a001a7202 */ /* 0x000fe40000000f00 */
[----:B-1----:R-:W-:Y:S02]  /*2c10*/  F2FP.F16.F32.PACK_AB R8, R29, R28 ;  /* 0x0000001c1d08723e */ /* 0x002fe400000000ff */
[----:B------:R-:W-:Y:S01]  /*2c20*/  F2FP.F16.F32.PACK_AB R10, R21, R20 ;  /* 0x00000014150a723e */ /* 0x000fe200000000ff */
        /* <DEDUP_REMOVED lines=8> */
[----:B----4-:R-:W-:Y:S01]  /*2cb0*/  VIADD R2, R2, 0x480 ;  /* 0x0000048002027836 */ /* 0x010fe20000000000 */
[----:B------:R-:W-:Y:S01]  /*2cc0*/  UMOV UR17, 0x20 ;  /* 0x0000002000117882 */ /* 0x000fe20000000000 */
[----:B------:R-:W-:Y:S01]  /*2cd0*/  UMOV UR18, URZ ;  /* 0x000000ff00127c82 */ /* 0x000fe20008000000 */
[----:B--2---:R-:W-:-:S04]  /*2ce0*/  UIADD3 UR8, UP0, UPT, UR8, 0x180, URZ ;  /* 0x0000018008087890 */ /* 0x004fc8000ff1e0ff */
[----:B------:R-:W-:-:S12]  /*2cf0*/  UIADD3.X UR9, UPT, UPT, URZ, UR9, URZ, UP0, !UPT ;  /* 0x00000009ff097290 */ /* 0x000fd800087fe4ff */
.L_x_46:
        /* <DEDUP_REMOVED lines=8> */
[----:B--2---:R-:W-:Y:S05]  /*2d80*/  @P1 BRA.U.ANY `(.L_x_46) ;  /* 0xfffffffd00dc1947 */ /* 0x004fea000393ffff */
[----:B------:R0:W-:Y:S01]  /*2d90*/  UTMACMDFLUSH ;  /* 0x00000000000079b7 */ /* 0x0001e20000000000 */
[----:B------:R-:W-:-:S04]  /*2da0*/  DEPBAR.LE SB0, 0x2 ;  /* 0x000080800000791a */ /* 0x000fc80000000000 */
.L_x_45:
[----:B------:R-:W-:Y:S05]  /*2db0*/  BSYNC.RECONVERGENT B0 ;  /* 0x0000000000007941 */ /* 0x000fea0003800200 */
.L_x_44:
[----:B------:R-:W-:Y:S06]  /*2dc0*/  BAR.SYNC.DEFER_BLOCKING 0x0 ;  /* 0x0000000000007b1d */ /* 0x000fec0000010000 */
[----:B------:R-:W-:Y:S05]  /*2dd0*/  EXIT ;  /* 0x000000000000794d */ /* 0x000fea0003800000 */
.L_x_4:
[----:B------:R-:W-:Y:S02]  /*2de0*/  IMAD.MOV.U32 R4, RZ, RZ, -0x80000000 ;  /* 0x80000000ff047424 */ /* 0x000fe400078e00ff */
[----:B--2---:R-:W-:-:S04]  /*2df0*/  IMAD.MOV.U32 R5, RZ, RZ, -0x80000000 ;  /* 0x80000000ff057424 */ /* 0x004fc800078e00ff */
[----:B------:R2:W3:Y:S03]  /*2e00*/  SYNCS.PHASECHK.TRANS64.TRYWAIT P0, [R11+URZ+0x28], R5 ;  /* 0x000028050b0075a7 */ /* 0x0004e600080011ff */
[----:B---3--:R-:W-:Y:S05]  /*2e10*/  @!P0 NANOSLEEP.SYNCS 0x989680 ;  /* 0x009896800000895d */ /* 0x008fea0003900000 */
[----:B------:R-:W3:Y:S02]  /*2e20*/  @!P0 SYNCS.PHASECHK.TRANS64 P0, [R11+URZ+0x28], R5 ;  /* 0x000028050b0085a7 */ /* 0x000ee400080010ff */
[----:B---3--:R-:W-:Y:S05]  /*2e30*/  @!P0 BRA `(.L_x_4) ;  /* 0xfffffffc00e88947 */ /* 0x008fea000383ffff */
[----:B------:R-:W-:Y:S05]  /*2e40*/  BRA `(.L_x_47) ;  /* 0xffffffd400f47947 */ /* 0x000fea000383ffff */
.L_x_13:
[----:B---3--:R-:W-:Y:S02]  /*2e50*/  IMAD.MOV.U32 R4, RZ, RZ, -0x80000000 ;  /* 0x80000000ff047424 */ /* 0x008fe400078e00ff */
[----:B--2---:R-:W-:-:S04]  /*2e60*/  IMAD.MOV.U32 R5, RZ, RZ, -0x80000000 ;  /* 0x80000000ff057424 */ /* 0x004fc800078e00ff */
[----:B------:R2:W3:Y:S03]  /*2e70*/  SYNCS.PHASECHK.TRANS64.TRYWAIT P0, [R11+URZ+0x8], R5 ;  /* 0x000008050b0075a7 */ /* 0x0004e600080011ff */
[----:B---3--:R-:W-:Y:S05]  /*2e80*/  @!P0 NANOSLEEP.SYNCS 0x989680 ;  /* 0x009896800000895d */ /* 0x008fea0003900000 */
[----:B------:R-:W3:Y:S02]  /*2e90*/  @!P0 SYNCS.PHASECHK.TRANS64 P0, [R11+URZ+0x8], R5 ;  /* 0x000008050b0085a7 */ /* 0x000ee400080010ff */
[----:B---3--:R-:W-:Y:S05]  /*2ea0*/  @!P0 BRA `(.L_x_13) ;  /* 0xfffffffc00e88947 */ /* 0x008fea000383ffff */
[----:B------:R-:W-:Y:S05]  /*2eb0*/  BRA `(.L_x_48) ;  /* 0xffffffdc00d87947 */ /* 0x000fea000383ffff */
.L_x_16:
[----:B----4-:R4:W1:Y:S02]  /*2ec0*/  SYNCS.PHASECHK.TRANS64.TRYWAIT P3, [R2+URZ+0x20], RZ ;  /* 0x000020ff020075a7 */ /* 0x01086400080611ff */
[----:B-1----:R-:W-:Y:S05]  /*2ed0*/  @!P3 NANOSLEEP.SYNCS 0x989680 ;  /* 0x009896800000b95d */ /* 0x002fea0003900000 */
[----:B------:R-:W1:Y:S02]  /*2ee0*/  @!P3 SYNCS.PHASECHK.TRANS64 P3, [R2+URZ+0x20], RZ ;  /* 0x000020ff0200b5a7 */ /* 0x000e6400080610ff */
[----:B-1----:R-:W-:Y:S05]  /*2ef0*/  @!P3 BRA `(.L_x_16) ;  /* 0xfffffffc00f0b947 */ /* 0x002fea000383ffff */
[----:B------:R-:W-:Y:S05]  /*2f00*/  BRA `(.L_x_15) ;  /* 0xffffffe000787947 */ /* 0x000fea000383ffff */
.L_x_20:
[----:B------:R-:W-:-:S07]  /*2f10*/  IMAD.MOV.U32 R3, RZ, RZ, R2 ;  /* 0x000000ffff037224 */ /* 0x000fce00078e0002 */
.L_x_49:
[----:B-1----:R1:W4:Y:S02]  /*2f20*/  SYNCS.PHASECHK.TRANS64.TRYWAIT P0, [R57+URZ], R3 ;  /* 0x00000003390075a7 */ /* 0x00232400080011ff */
[----:B----4-:R-:W-:Y:S05]  /*2f30*/  @!P0 NANOSLEEP.SYNCS 0x989680 ;  /* 0x009896800000895d */ /* 0x010fea0003900000 */
[----:B------:R-:W4:Y:S02]  /*2f40*/  @!P0 SYNCS.PHASECHK.TRANS64 P0, [R57+URZ], R3 ;  /* 0x00000003390085a7 */ /* 0x000f2400080010ff */
[----:B----4-:R-:W-:Y:S05]  /*2f50*/  @!P0 BRA `(.L_x_49) ;  /* 0xfffffffc00f08947 */ /* 0x010fea000383ffff */
[----:B------:R-:W-:Y:S05]  /*2f60*/  BRA `(.L_x_19) ;  /* 0xffffffe4004c7947 */ /* 0x000fea000383ffff */
.L_x_24:
[----:B------:R-:W-:-:S07]  /*2f70*/  IMAD.MOV.U32 R57, RZ, RZ, R56 ;  /* 0x000000ffff397224 */ /* 0x000fce00078e0038 */
.L_x_50:
[----:B-1----:R1:W4:Y:S02]  /*2f80*/  SYNCS.PHASECHK.TRANS64.TRYWAIT P0, [R61+URZ+0x18], R57 ;  /* 0x000018393d0075a7 */ /* 0x00232400080011ff */
[----:B----4-:R-:W-:Y:S05]  /*2f90*/  @!P0 NANOSLEEP.SYNCS 0x989680 ;  /* 0x009896800000895d */ /* 0x010fea0003900000 */
[----:B------:R-:W4:Y:S02]  /*2fa0*/  @!P0 SYNCS.PHASECHK.TRANS64 P0, [R61+URZ+0x18], R57 ;  /* 0x000018393d0085a7 */ /* 0x000f2400080010ff */
[----:B----4-:R-:W-:Y:S05]  /*2fb0*/  @!P0 BRA `(.L_x_50) ;  /* 0xfffffffc00f08947 */ /* 0x010fea000383ffff */
[----:B------:R-:W-:Y:S05]  /*2fc0*/  BRA `(.L_x_51) ;  /* 0xffffffe4006c7947 */ /* 0x000fea000383ffff */
.L_x_29:
[----:B------:R-:W-:-:S07]  /*2fd0*/  IMAD.MOV.U32 R60, RZ, RZ, R61 ;  /* 0x000000ffff3c7224 */ /* 0x000fce00078e003d */
.L_x_52:
[----:B-1----:R1:W2:Y:S02]  /*2fe0*/  SYNCS.PHASECHK.TRANS64.TRYWAIT P0, [R2+URZ+0x8], R61 ;  /* 0x0000083d020075a7 */ /* 0x0022a400080011ff */
[----:B--2---:R-:W-:Y:S05]  /*2ff0*/  @!P0 NANOSLEEP.SYNCS 0x989680 ;  /* 0x009896800000895d */ /* 0x004fea0003900000 */
[----:B------:R-:W2:Y:S02]  /*3000*/  @!P0 SYNCS.PHASECHK.TRANS64 P0, [R2+URZ+0x8], R61 ;  /* 0x0000083d020085a7 */ /* 0x000ea400080010ff */
[----:B--2---:R-:W-:Y:S05]  /*3010*/  @!P0 BRA `(.L_x_52) ;  /* 0xfffffffc00f08947 */ /* 0x004fea000383ffff */
[----:B------:R-:W-:Y:S05]  /*3020*/  BRA `(.L_x_53) ;  /* 0xffffffe800987947 */ /* 0x000fea000383ffff */
.L_x_33:
[----:B------:R-:W-:Y:S01]  /*3030*/  BSSY B1, `(.L_x_54) ;  /* 0x0000008000017945 */ /* 0x000fe20003800000 */
[----:B------:R-:W-:Y:S02]  /*3040*/  IMAD.MOV.U32 R66, RZ, RZ, R57 ;  /* 0x000000ffff427224 */ /* 0x000fe400078e0039 */
[----:B------:R-:W-:Y:S02]  /*3050*/  IMAD.MOV.U32 R72, RZ, RZ, 0x2 ;  /* 0x00000002ff487424 */ /* 0x000fe400078e00ff */
[----:B------:R-:W-:Y:S02]  /*3060*/  IMAD.MOV.U32 R73, RZ, RZ, 0x1f ;  /* 0x0000001fff497424 */ /* 0x000fe400078e00ff */
[----:B------:R-:W-:-:S07]  /*3070*/  IMAD.MOV.U32 R65, RZ, RZ, 0xf ;  /* 0x0000000fff417424 */ /* 0x000fce00078e00ff */
[----:B------:R-:W-:Y:S05]  /*3080*/  WARPSYNC.COLLECTIVE R65, `(.L_x_55) ;  /* 0x0000000041087348 */ /* 0x000fea0003c00000 */
[----:B------:R1:W2:Y:S02]  /*3090*/  SHFL.BFLY P3, R67, R66, R72, R73 ;  /* 0x0c00004842437389 */ /* 0x0002a40000060049 */
[----:B-12---:R-:W-:Y:S05]  /*30a0*/  ENDCOLLECTIVE ;  /* 0x000000000000791b */ /* 0x006fea0003800000 */
.L_x_55:
[----:B------:R-:W-:Y:S05]  /*30b0*/  BSYNC B1 ;  /* 0x0000000000017941 */ /* 0x000fea0003800000 */
.L_x_54:
[----:B------:R-:W-:Y:S02]  /*30c0*/  IMAD.MOV.U32 R60, RZ, RZ, R67 ;  /* 0x000000ffff3c7224 */ /* 0x000fe400078e0043 */
[----:B------:R-:W-:Y:S02]  /*30d0*/  IMAD.MOV.U32 R72, RZ, RZ, 0x1 ;  /* 0x00000001ff487424 */ /* 0x000fe400078e00ff */
[----:B------:R-:W-:Y:S01]  /*30e0*/  IMAD.MOV.U32 R73, RZ, RZ, 0x1f ;  /* 0x0000001fff497424 */ /* 0x000fe200078e00ff */
[----:B------:R-:W-:Y:S01]  /*30f0*/  FMNMX R63, R57, R60, !PT ;  /* 0x0000003c393f7209 */ /* 0x000fe20007800000 */
[----:B------:R-:W-:-:S04]  /*3100*/  IMAD.MOV.U32 R65, RZ, RZ, 0xf ;  /* 0x0000000fff417424 */ /* 0x000fc800078e00ff */
[----:B------:R-:W-:-:S07]  /*3110*/  IMAD.MOV.U32 R66, RZ, RZ, R63 ;  /* 0x000000ffff427224 */ /* 0x000fce00078e003f */
[----:B------:R-:W-:Y:S05]  /*3120*/  WARPSYNC.COLLECTIVE R65, `(.L_x_56) ;  /* 0x0000000041087348 */ /* 0x000fea0003c00000 */
[----:B------:R1:W2:Y:S02]  /*3130*/  SHFL.BFLY P3, R67, R66, R72, R73 ;  /* 0x0c00004842437389 */ /* 0x0002a40000060049 */
[----:B-12---:R-:W-:Y:S05]  /*3140*/  ENDCOLLECTIVE ;  /* 0x000000000000791b */ /* 0x006fea0003800000 */
.L_x_56:
[----:B------:R-:W-:Y:S02]  /*3150*/  IMAD.MOV.U32 R72, RZ, RZ, 0x2 ;  /* 0x00000002ff487424 */ /* 0x000fe400078e00ff */
[----:B------:R-:W-:-:S05]  /*3160*/  IMAD.MOV.U32 R60, RZ, RZ, R67 ;  /* 0x000000ffff3c7224 */ /* 0x000fca00078e0043 */
[----:B------:R-:W-:-:S04]  /*3170*/  FMNMX R61, R63, R60, !PT ;  /* 0x0000003c3f3d7209 */ /* 0x000fc80007800000 */
        /* <DEDUP_REMOVED lines=10> */
[----:B------:R-:W-:Y:S08]  /*3220*/  MUFU.EX2 R57, R64 ;  /* 0x0000004000397308 */ /* 0x000ff00000000800 */
[----:B------:R-:W1:Y:S08]  /*3230*/  MUFU.EX2 R56, R56 ;  /* 0x0000003800387308 */ /* 0x000e700000000800 */
[----:B------:R-:W2:Y:S08]  /*3240*/  MUFU.EX2 R68, R68 ;  /* 0x0000004400447308 */ /* 0x000eb00000000800 */
[----:B------:R-:W3:Y:S01]  /*3250*/  MUFU.EX2 R69, R62 ;  /* 0x0000003e00457308 */ /* 0x000ee20000000800 */
[----:B-1----:R-:W-:-:S04]  /*3260*/  FADD R66, RZ, R56 ;  /* 0x00000038ff427221 */ /* 0x002fc80000000000 */
[----:B------:R-:W-:-:S04]  /*3270*/  FADD R63, R57, R66 ;  /* 0x00000042393f7221 */ /* 0x000fc80000000000 */
[----:B--2---:R-:W-:-:S04]  /*3280*/  FADD R66, R68, R63 ;  /* 0x0000003f44427221 */ /* 0x004fc80000000000 */
[----:B---3--:R-:W-:-:S07]  /*3290*/  FADD R66, R69, R66 ;  /* 0x0000004245427221 */ /* 0x008fce0000000000 */
[----:B------:R-:W-:Y:S05]  /*32a0*/  WARPSYNC.COLLECTIVE R65, `(.L_x_57) ;  /* 0x0000000041087348 */ /* 0x000fea0003c00000 */
[----:B------:R1:W2:Y:S02]  /*32b0*/  SHFL.BFLY P3, R67, R66, R72, R73 ;  /* 0x0c00004842437389 */ /* 0x0002a40000060049 */
[----:B-12---:R-:W-:Y:S05]  /*32c0*/  ENDCOLLECTIVE ;  /* 0x000000000000791b */ /* 0x006fea0003800000 */
.L_x_57:
[----:B------:R-:W-:Y:S02]  /*32d0*/  IMAD.MOV.U32 R72, RZ, RZ, 0x1 ;  /* 0x00000001ff487424 */ /* 0x000fe400078e00ff */
[----:B------:R-:W-:-:S04]  /*32e0*/  IMAD.MOV.U32 R63, RZ, RZ, R67 ;  /* 0x000000ffff3f7224 */ /* 0x000fc800078e0043 */
[----:B------:R-:W-:-:S04]  /*32f0*/  FADD R63, R66, R63 ;  /* 0x0000003f423f7221 */ /* 0x000fc80000000000 */
[----:B------:R-:W-:-:S07]  /*3300*/  IMAD.MOV.U32 R66, RZ, RZ, R63 ;  /* 0x000000ffff427224 */ /* 0x000fce00078e003f */
[----:B------:R-:W-:Y:S05]  /*3310*/  WARPSYNC.COLLECTIVE R65, `(.L_x_58) ;  /* 0x0000000041087348 */ /* 0x000fea0003c00000 */
[----:B------:R1:W2:Y:S02]  /*3320*/  SHFL.BFLY P3, R67, R66, R72, R73 ;  /* 0x0c00004842437389 */ /* 0x0002a40000060049 */
[----:B-12---:R-:W-:Y:S05]  /*3330*/  ENDCOLLECTIVE ;  /* 0x000000000000791b */ /* 0x006fea0003800000 */
.L_x_58:
[----:B------:R-:W-:Y:S01]  /*3340*/  IMAD.MOV.U32 R64, RZ, RZ, R67 ;  /* 0x000000ffff407224 */ /* 0x000fe200078e0043 */
[----:B------:R-:W-:Y:S06]  /*3350*/  BRA `(.L_x_59) ;  /* 0xffffffec00007947 */ /* 0x000fec000383ffff */
.L_x_37:
[----:B------:R-:W-:-:S07]  /*3360*/  IMAD.MOV.U32 R60, RZ, RZ, R61 ;  /* 0x000000ffff3c7224 */ /* 0x000fce00078e003d */
.L_x_60:
[----:B-1----:R1:W2:Y:S02]  /*3370*/  SYNCS.PHASECHK.TRANS64.TRYWAIT P0, [R2+URZ+0x10], R61 ;  /* 0x0000103d020075a7 */ /* 0x0022a400080011ff */
[----:B--2---:R-:W-:Y:S05]  /*3380*/  @!P0 NANOSLEEP.SYNCS 0x989680 ;  /* 0x009896800000895d */ /* 0x004fea0003900000 */
[----:B------:R-:W2:Y:S02]  /*3390*/  @!P0 SYNCS.PHASECHK.TRANS64 P0, [R2+URZ+0x10], R61 ;  /* 0x0000103d020085a7 */ /* 0x000ea400080010ff */
[----:B--2---:R-:W-:Y:S05]  /*33a0*/  @!P0 BRA `(.L_x_60) ;  /* 0xfffffffc00f08947 */ /* 0x004fea000383ffff */
[----:B------:R-:W-:Y:S05]  /*33b0*/  BRA `(.L_x_36) ;  /* 0xffffffec00687947 */ /* 0x000fea000383ffff */
.L_x_61:
[----:B------:R-:W-:-:S00]  /*33c0*/  BRA `(.L_x_61) ;  /* 0xfffffffc00fc7947 */ /* 0x000fc0000383ffff */
[----:B------:R-:W-:-:S00]  /*33d0*/  NOP ;  /* 0x0000000000007918 */ /* 0x000fc00000000000 */
        /* <DEDUP_REMOVED lines=10> */
.L_x_62:


//--------------------- .nv.shared.kernel_cutlass_kernel_cudnnnative_sparse_attentionselectionNSA_select_attn_fwd_hmmaHopperSelectAttentionFwd_object_at__CopyAtom_ThrID10_TVLayoutSrc112801_TVLayoutDst112801_Valuetypef16_te_0 --------------------------
	.section	.nv.shared.kernel_cutlass_kernel_cudnnnative_sparse_attentionselectionNSA_select_attn_fwd_hmmaHopperSelectAttentionFwd_object_at__CopyAtom_ThrID10_TVLayoutSrc112801_TVLayoutDst112801_Valuetypef16_te_0,"aw",@nobits
	.sectionflags	@""
	.align	1024
	.zero		1024


//--------------------- .nv.shared.reserved.0     --------------------------
	.section	.nv.shared.reserved.0,"aw",@nobits
	.weak		__nv_reservedSMEM_offset_0_alias
	.size		__nv_reservedSMEM_offset_0_alias, 0, 64
	.other		__nv_reservedSMEM_offset_0_alias,@"STO_CUDA_RESERVED_SHARED STV_DEFAULT"
__nv_reservedSMEM_offset_0_alias:
	.zero		0
	.zero		64


//--------------------- .nv.constant0.kernel_cutlass_kernel_cudnnnative_sparse_attentionselectionNSA_select_attn_fwd_hmmaHopperSelectAttentionFwd_object_at__CopyAtom_ThrID10_TVLayoutSrc112801_TVLayoutDst112801_Valuetypef16_te_0 --------------------------
	.section	.nv.constant0.kernel_cutlass_kernel_cudnnnative_sparse_attentionselectionNSA_select_attn_fwd_hmmaHopperSelectAttentionFwd_object_at__CopyAtom_ThrID10_TVLayoutSrc112801_TVLayoutDst112801_Valuetypef16_te_0,"a",@progbits
	.sectionflags	@""
	.align	4
.nv.constant0.kernel_cutlass_kernel_cudnnnative_sparse_attentionselectionNSA_select_attn_fwd_hmmaHopperSelectAttentionFwd_object_at__CopyAtom_ThrID10_TVLayoutSrc112801_TVLayoutDst112801_Valuetypef16_te_0:
	.zero		1452


//--------------------- SYMBOLS --------------------------

	.type		.nv.reservedSmem.offset0,@object
	.size		.nv.reservedSmem.offset0,0x4
	.type		.nv.reservedSmem.cap,@object
	.size		.nv.reservedSmem.cap,0x4
